	.target	sm_100a

	.elftype	@"ET_EXEC"


//--------------------- .note.nv.tkinfo           --------------------------
	.section	.note.nv.tkinfo,"",@"SHT_NOTE"
	.sectionflags	@"SHF_NOTE_NV_TKINFO"
	.tkinfo
        /*0018*/ 	.word	0x00000002
        /*0030*/ 	.string	""
        /*0030*/ 	.string	"ptxas"
        /*0030*/ 	.string	"Cuda compilation tools, release 13.0, V13.0.88"
        /*0030*/ 	.string	"Build cuda_13.0.r13.0/compiler.36424714_0"
        /*0030*/ 	.string	"-arch sm_100a -m 64 "



//--------------------- .note.nv.cuinfo           --------------------------
	.section	.note.nv.cuinfo,"",@"SHT_NOTE"
	.sectionflags	@"SHF_NOTE_NV_CUINFO"
        /*0018*/ 	.short	0x0002
        /*001a*/ 	.short	0x0064
        /*001c*/ 	.short	0x0082
	.zero		2


//--------------------- .nv.info                  --------------------------
	.section	.nv.info,"",@"SHT_CUDA_INFO"
	.align	4


	//----- nvinfo : EIATTR_REGCOUNT
	.align		4
        /*0000*/ 	.byte	0x04, 0x2f
        /*0002*/ 	.short	(.L_19 - .L_18)
	.align		4
.L_18:
        /*0004*/ 	.word	index@(_ZN7cutlass13device_kernelINS_4gemm6kernel13GemmUniversalIN4cute5tupleIJiiiiEEENS1_10collective13CollectiveMmaINS1_35MainloopSm100TmaUmmaWarpSpecializedILi3ELi2ELi4ENS5_IJNS4_1CILi2EEENSA_ILi1EEESC_EEEEENS5_IJNSA_ILi128EEESF_NSA_ILi64EEEEEENS_6half_tENS5_IJSC_llEEESI_NS5_IJlSC_lEEENS4_8TiledMMAINS4_8MMA_AtomIJNS4_26SM100_MMA_F16BF16_2x1SM_SSISI_SI_fLi128ELi128ELNS4_4UMMA5MajorE1ELSP_0ELNSO_7ScaleInE0ELSQ_0EEEEEENS4_6LayoutINS5_IJSC_SC_SC_EEENS5_IJNSA_ILi0EEESV_SV_EEEEENS5_IJNS4_10UnderscoreESY_SY_EEEEENS4_18SM100_TMA_2SM_LOADENS4_14ComposedLayoutINS4_7SwizzleILi3ELi4ELi3EEENS4_18smem_ptr_flag_bitsILi16EEENST_INS5_IJSG_NSA_ILi8EEEEEENS5_IJSC_SG_EEEEEEEvNS4_8identityES11_NS12_IS14_S16_NST_INS5_IJS17_SG_EEENS5_IJSG_SC_EEEEEEEvS1C_EENS_8epilogue10collective18CollectiveEpilogueINS1I_23Sm100TmaWarpSpecializedILi4ELi2ELi16ELb1ELb0EEEJNS5_IJSG_SF_SG_EEENS5_IJNST_ISG_SC_EENST_INS5_IJNSA_ILi16EEESB_EEES19_EEEEESI_SK_SI_SK_NS1I_6fusion15FusionCallbacksIS1M_NS1T_17LinearCombinationISI_fSI_fLNS_15FloatRoundStyleE2EEES1N_S1S_JEEENS4_5SM1004TMEM4LOAD26SM100_TMEM_LOAD_32dp32b16xENS4_13SM90_TMA_LOADENS12_INS13_ILi1ELi4ELi3EEES16_NST_INS5_IJS17_S1P_EEENS5_IJS1P_SC_EEEEEEENS4_39AutoVectorizingCopyWithAssumedAlignmentILi128EEENS4_14SM90_TMA_STOREES28_S2A_S2A_EEEvvEEEEvNT_6ParamsE)
        /*0008*/ 	.word	0x0000005b


	//----- nvinfo : EIATTR_FRAME_SIZE
	.align		4
.L_19:
        /*000c*/ 	.byte	0x04, 0x11
        /*000e*/ 	.short	(.L_21 - .L_20)
	.align		4
.L_20:
        /*0010*/ 	.word	index@($__internal_2_$__cuda_sm10x_tcgen05_guardrail_trap_unallocated_columns_being_dealloced)
        /*0014*/ 	.word	0x00000000


	//----- nvinfo : EIATTR_FRAME_SIZE
	.align		4
.L_21:
        /*0018*/ 	.byte	0x04, 0x11
        /*001a*/ 	.short	(.L_23 - .L_22)
	.align		4
.L_22:
        /*001c*/ 	.word	index@($__internal_1_$__cuda_sm10x_tcgen05_guardrail_trap_phase_invalid_during_alloc)
        /*0020*/ 	.word	0x00000000


	//----- nvinfo : EIATTR_FRAME_SIZE
	.align		4
.L_23:
        /*0024*/ 	.byte	0x04, 0x11
        /*0026*/ 	.short	(.L_25 - .L_24)
	.align		4
.L_24:
        /*0028*/ 	.word	index@($__internal_0_$__cuda_sm10x_tcgen05_guardrail_trap_col_being_dealloced_not_returned_by_alloc)
        /*002c*/ 	.word	0x00000000


	//----- nvinfo : EIATTR_FRAME_SIZE
	.align		4
.L_25:
        /*0030*/ 	.byte	0x04, 0x11
        /*0032*/ 	.short	(.L_27 - .L_26)
	.align		4
.L_26:
        /*0034*/ 	.word	index@(_ZN7cutlass13device_kernelINS_4gemm6kernel13GemmUniversalIN4cute5tupleIJiiiiEEENS1_10collective13CollectiveMmaINS1_35MainloopSm100TmaUmmaWarpSpecializedILi3ELi2ELi4ENS5_IJNS4_1CILi2EEENSA_ILi1EEESC_EEEEENS5_IJNSA_ILi128EEESF_NSA_ILi64EEEEEENS_6half_tENS5_IJSC_llEEESI_NS5_IJlSC_lEEENS4_8TiledMMAINS4_8MMA_AtomIJNS4_26SM100_MMA_F16BF16_2x1SM_SSISI_SI_fLi128ELi128ELNS4_4UMMA5MajorE1ELSP_0ELNSO_7ScaleInE0ELSQ_0EEEEEENS4_6LayoutINS5_IJSC_SC_SC_EEENS5_IJNSA_ILi0EEESV_SV_EEEEENS5_IJNS4_10UnderscoreESY_SY_EEEEENS4_18SM100_TMA_2SM_LOADENS4_14ComposedLayoutINS4_7SwizzleILi3ELi4ELi3EEENS4_18smem_ptr_flag_bitsILi16EEENST_INS5_IJSG_NSA_ILi8EEEEEENS5_IJSC_SG_EEEEEEEvNS4_8identityES11_NS12_IS14_S16_NST_INS5_IJS17_SG_EEENS5_IJSG_SC_EEEEEEEvS1C_EENS_8epilogue10collective18CollectiveEpilogueINS1I_23Sm100TmaWarpSpecializedILi4ELi2ELi16ELb1ELb0EEEJNS5_IJSG_SF_SG_EEENS5_IJNST_ISG_SC_EENST_INS5_IJNSA_ILi16EEESB_EEES19_EEEEESI_SK_SI_SK_NS1I_6fusion15FusionCallbacksIS1M_NS1T_17LinearCombinationISI_fSI_fLNS_15FloatRoundStyleE2EEES1N_S1S_JEEENS4_5SM1004TMEM4LOAD26SM100_TMEM_LOAD_32dp32b16xENS4_13SM90_TMA_LOADENS12_INS13_ILi1ELi4ELi3EEES16_NST_INS5_IJS17_S1P_EEENS5_IJS1P_SC_EEEEEEENS4_39AutoVectorizingCopyWithAssumedAlignmentILi128EEENS4_14SM90_TMA_STOREES28_S2A_S2A_EEEvvEEEEvNT_6ParamsE)
        /*0038*/ 	.word	0x00000000


	//----- nvinfo : EIATTR_MIN_STACK_SIZE
	.align		4
.L_27:
        /*003c*/ 	.byte	0x04, 0x12
        /*003e*/ 	.short	(.L_29 - .L_28)
	.align		4
.L_28:
        /*0040*/ 	.word	index@(_ZN7cutlass13device_kernelINS_4gemm6kernel13GemmUniversalIN4cute5tupleIJiiiiEEENS1_10collective13CollectiveMmaINS1_35MainloopSm100TmaUmmaWarpSpecializedILi3ELi2ELi4ENS5_IJNS4_1CILi2EEENSA_ILi1EEESC_EEEEENS5_IJNSA_ILi128EEESF_NSA_ILi64EEEEEENS_6half_tENS5_IJSC_llEEESI_NS5_IJlSC_lEEENS4_8TiledMMAINS4_8MMA_AtomIJNS4_26SM100_MMA_F16BF16_2x1SM_SSISI_SI_fLi128ELi128ELNS4_4UMMA5MajorE1ELSP_0ELNSO_7ScaleInE0ELSQ_0EEEEEENS4_6LayoutINS5_IJSC_SC_SC_EEENS5_IJNSA_ILi0EEESV_SV_EEEEENS5_IJNS4_10UnderscoreESY_SY_EEEEENS4_18SM100_TMA_2SM_LOADENS4_14ComposedLayoutINS4_7SwizzleILi3ELi4ELi3EEENS4_18smem_ptr_flag_bitsILi16EEENST_INS5_IJSG_NSA_ILi8EEEEEENS5_IJSC_SG_EEEEEEEvNS4_8identityES11_NS12_IS14_S16_NST_INS5_IJS17_SG_EEENS5_IJSG_SC_EEEEEEEvS1C_EENS_8epilogue10collective18CollectiveEpilogueINS1I_23Sm100TmaWarpSpecializedILi4ELi2ELi16ELb1ELb0EEEJNS5_IJSG_SF_SG_EEENS5_IJNST_ISG_SC_EENST_INS5_IJNSA_ILi16EEESB_EEES19_EEEEESI_SK_SI_SK_NS1I_6fusion15FusionCallbacksIS1M_NS1T_17LinearCombinationISI_fSI_fLNS_15FloatRoundStyleE2EEES1N_S1S_JEEENS4_5SM1004TMEM4LOAD26SM100_TMEM_LOAD_32dp32b16xENS4_13SM90_TMA_LOADENS12_INS13_ILi1ELi4ELi3EEES16_NST_INS5_IJS17_S1P_EEENS5_IJS1P_SC_EEEEEEENS4_39AutoVectorizingCopyWithAssumedAlignmentILi128EEENS4_14SM90_TMA_STOREES28_S2A_S2A_EEEvvEEEEvNT_6ParamsE)
        /*0044*/ 	.word	0x00000000
.L_29:


//--------------------- .nv.compat                --------------------------
	.section	.nv.compat,"",@"SHT_CUDA_COMPAT_INFO"
	.align	4
        /*0000*/ 	.byte	0x02, 0x09, 0x01, 0x00, 0x02, 0x02, 0x02, 0x00, 0x02, 0x05, 0x05, 0x00, 0x03, 0x07, 0x01, 0x01
        /*0010*/ 	.byte	0x02, 0x03, 0x01, 0x00, 0x02, 0x06, 0x01, 0x00, 0x04, 0x0b, 0x08, 0x00, 0x09, 0x00, 0x00, 0x00
        /*0020*/ 	.byte	0x00, 0x00, 0x00, 0x00


//--------------------- .nv.info._ZN7cutlass13device_kernelINS_4gemm6kernel13GemmUniversalIN4cute5tupleIJiiiiEEENS1_10collective13CollectiveMmaINS1_35MainloopSm100TmaUmmaWarpSpecializedILi3ELi2ELi4ENS5_IJNS4_1CILi2EEENSA_ILi1EEESC_EEEEENS5_IJNSA_ILi128EEESF_NSA_ILi64EEEEEENS_6half_tENS5_IJSC_llEEESI_NS5_IJlSC_lEEENS4_8TiledMMAINS4_8MMA_AtomIJNS4_26SM100_MMA_F16BF16_2x1SM_SSISI_SI_fLi128ELi128ELNS4_4UMMA5MajorE1ELSP_0ELNSO_7ScaleInE0ELSQ_0EEEEEENS4_6LayoutINS5_IJSC_SC_SC_EEENS5_IJNSA_ILi0EEESV_SV_EEEEENS5_IJNS4_10UnderscoreESY_SY_EEEEENS4_18SM100_TMA_2SM_LOADENS4_14ComposedLayoutINS4_7SwizzleILi3ELi4ELi3EEENS4_18smem_ptr_flag_bitsILi16EEENST_INS5_IJSG_NSA_ILi8EEEEEENS5_IJSC_SG_EEEEEEEvNS4_8identityES11_NS12_IS14_S16_NST_INS5_IJS17_SG_EEENS5_IJSG_SC_EEEEEEEvS1C_EENS_8epilogue10collective18CollectiveEpilogueINS1I_23Sm100TmaWarpSpecializedILi4ELi2ELi16ELb1ELb0EEEJNS5_IJSG_SF_SG_EEENS5_IJNST_ISG_SC_EENST_INS5_IJNSA_ILi16EEESB_EEES19_EEEEESI_SK_SI_SK_NS1I_6fusion15FusionCallbacksIS1M_NS1T_17LinearCombinationISI_fSI_fLNS_15FloatRoundStyleE2EEES1N_S1S_JEEENS4_5SM1004TMEM4LOAD26SM100_TMEM_LOAD_32dp32b16xENS4_13SM90_TMA_LOADENS12_INS13_ILi1ELi4ELi3EEES16_NST_INS5_IJS17_S1P_EEENS5_IJS1P_SC_EEEEEEENS4_39AutoVectorizingCopyWithAssumedAlignmentILi128EEENS4_14SM90_TMA_STOREES28_S2A_S2A_EEEvvEEEEvNT_6ParamsE --------------------------
	.section	.nv.info._ZN7cutlass13device_kernelINS_4gemm6kernel13GemmUniversalIN4cute5tupleIJiiiiEEENS1_10collective13CollectiveMmaINS1_35MainloopSm100TmaUmmaWarpSpecializedILi3ELi2ELi4ENS5_IJNS4_1CILi2EEENSA_ILi1EEESC_EEEEENS5_IJNSA_ILi128EEESF_NSA_ILi64EEEEEENS_6half_tENS5_IJSC_llEEESI_NS5_IJlSC_lEEENS4_8TiledMMAINS4_8MMA_AtomIJNS4_26SM100_MMA_F16BF16_2x1SM_SSISI_SI_fLi128ELi128ELNS4_4UMMA5MajorE1ELSP_0ELNSO_7ScaleInE0ELSQ_0EEEEEENS4_6LayoutINS5_IJSC_SC_SC_EEENS5_IJNSA_ILi0EEESV_SV_EEEEENS5_IJNS4_10UnderscoreESY_SY_EEEEENS4_18SM100_TMA_2SM_LOADENS4_14ComposedLayoutINS4_7SwizzleILi3ELi4ELi3EEENS4_18smem_ptr_flag_bitsILi16EEENST_INS5_IJSG_NSA_ILi8EEEEEENS5_IJSC_SG_EEEEEEEvNS4_8identityES11_NS12_IS14_S16_NST_INS5_IJS17_SG_EEENS5_IJSG_SC_EEEEEEEvS1C_EENS_8epilogue10collective18CollectiveEpilogueINS1I_23Sm100TmaWarpSpecializedILi4ELi2ELi16ELb1ELb0EEEJNS5_IJSG_SF_SG_EEENS5_IJNST_ISG_SC_EENST_INS5_IJNSA_ILi16EEESB_EEES19_EEEEESI_SK_SI_SK_NS1I_6fusion15FusionCallbacksIS1M_NS1T_17LinearCombinationISI_fSI_fLNS_15FloatRoundStyleE2EEES1N_S1S_JEEENS4_5SM1004TMEM4LOAD26SM100_TMEM_LOAD_32dp32b16xENS4_13SM90_TMA_LOADENS12_INS13_ILi1ELi4ELi3EEES16_NST_INS5_IJS17_S1P_EEENS5_IJS1P_SC_EEEEEEENS4_39AutoVectorizingCopyWithAssumedAlignmentILi128EEENS4_14SM90_TMA_STOREES28_S2A_S2A_EEEvvEEEEvNT_6ParamsE,"",@"SHT_CUDA_INFO"
	.sectionflags	@""
	.align	4


	//----- nvinfo : EIATTR_CUDA_API_VERSION
	.align		4
        /*0000*/ 	.byte	0x04, 0x37
        /*0002*/ 	.short	(.L_31 - .L_30)
.L_30:
        /*0004*/ 	.word	0x00000082


	//----- nvinfo : EIATTR_KPARAM_INFO
	.align		4
.L_31:
        /*0008*/ 	.byte	0x04, 0x17
        /*000a*/ 	.short	(.L_33 - .L_32)
.L_32:
        /*000c*/ 	.word	0x00000000
        /*0010*/ 	.short	0x0000
        /*0012*/ 	.short	0x0000
        /*0014*/ 	.byte	0x00, 0xf0, 0x01, 0x20


	//----- nvinfo : EIATTR_AT_ENTRY_FRAGMENTS
	.align		4
.L_33:
        /*0018*/ 	.byte	0x04, 0x4f
        /*001a*/ 	.short	(.L_35 - .L_34)


	//   ....[0]....
.L_34:
        /*001c*/ 	.word	0x00000007


	//----- nvinfo : EIATTR_RESERVED_SMEM_USED
	.align		4
.L_35:
        /*0020*/ 	.byte	0x01, 0x41
	.zero		2


	//----- nvinfo : EIATTR_SPARSE_MMA_MASK
	.align		4
        /*0024*/ 	.byte	0x03, 0x50
        /*0026*/ 	.short	0x0000


	//----- nvinfo : EIATTR_TCGEN05_2CTA_USED
	.align		4
        /*0028*/ 	.byte	0x01, 0x52
	.zero		2


	//----- nvinfo : EIATTR_MAXREG_COUNT
	.align		4
        /*002c*/ 	.byte	0x03, 0x1b
        /*002e*/ 	.short	0x00ff


	//----- nvinfo : EIATTR_NUM_BARRIERS
	.align		4
        /*0030*/ 	.byte	0x02, 0x4c
        /*0032*/ 	.byte	0x07
	.zero		1


	//----- nvinfo : EIATTR_EXTERNS
	.align		4
        /*0034*/ 	.byte	0x04, 0x0f
        /*0036*/ 	.short	(.L_37 - .L_36)


	//   ....[0]....
	.align		4
.L_36:
        /*0038*/ 	.word	index@(__assertfail)


	//----- nvinfo : EIATTR_MERCURY_ISA_VERSION
	.align		4
.L_37:
        /*003c*/ 	.byte	0x03, 0x5f
        /*003e*/ 	.short	0x0101


	//----- nvinfo : EIATTR_INT_WARP_WIDE_INSTR_OFFSETS
	.align		4
        /*0040*/ 	.byte	0x04, 0x31
        /*0042*/ 	.short	(.L_39 - .L_38)


	//   ....[0]....
.L_38:
        /*0044*/ 	.word	0x00000cf0


	//   ....[1]....
        /*0048*/ 	.word	0x00000d90


	//   ....[2]....
        /*004c*/ 	.word	0x000020c0


	//   ....[3]....
        /*0050*/ 	.word	0x00003f00


	//   ....[4]....
        /*0054*/ 	.word	0x00003f20


	//   ....[5]....
        /*0058*/ 	.word	0x00003f50


	//   ....[6]....
        /*005c*/ 	.word	0x00004890


	//   ....[7]....
        /*0060*/ 	.word	0x000048b0


	//   ....[8]....
        /*0064*/ 	.word	0x000049a0


	//   ....[9]....
        /*0068*/ 	.word	0x00004a60


	//   ....[10]....
        /*006c*/ 	.word	0x00004a80


	//   ....[11]....
        /*0070*/ 	.word	0x00004b70


	//   ....[12]....
        /*0074*/ 	.word	0x00004c40


	//   ....[13]....
        /*0078*/ 	.word	0x00004c60


	//   ....[14]....
        /*007c*/ 	.word	0x00004d90


	//   ....[15]....
        /*0080*/ 	.word	0x00004f10


	//   ....[16]....
        /*0084*/ 	.word	0x00004f20


	//   ....[17]....
        /*0088*/ 	.word	0x000050b0


	//----- nvinfo : EIATTR_COOP_GROUP_MASK_REGIDS
	.align		4
.L_39:
        /*008c*/ 	.byte	0x04, 0x29
        /*008e*/ 	.short	(.L_41 - .L_40)


	//   ....[0]....
.L_40:
        /*0090*/ 	.word	0xffffffff


	//   ....[1]....
        /*0094*/ 	.word	0xffffffff


	//   ....[2]....
        /*0098*/ 	.word	0xffffffff


	//   ....[3]....
        /*009c*/ 	.word	0xffffffff


	//   ....[4]....
        /*00a0*/ 	.word	0xffffffff


	//   ....[5]....
        /*00a4*/ 	.word	0xffffffff


	//   ....[6]....
        /*00a8*/ 	.word	0xffffffff


	//   ....[7]....
        /*00ac*/ 	.word	0xffffffff


	//   ....[8]....
        /*00b0*/ 	.word	0xffffffff


	//   ....[9]....
        /*00b4*/ 	.word	0xffffffff


	//   ....[10]....
        /*00b8*/ 	.word	0xffffffff


	//   ....[11]....
        /*00bc*/ 	.word	0xffffffff


	//   ....[12]....
        /*00c0*/ 	.word	0xffffffff


	//   ....[13]....
        /*00c4*/ 	.word	0xffffffff


	//----- nvinfo : EIATTR_COOP_GROUP_INSTR_OFFSETS
	.align		4
.L_41:
        /*00c8*/ 	.byte	0x04, 0x28
        /*00ca*/ 	.short	(.L_43 - .L_42)


	//   ....[0]....
.L_42:
        /*00cc*/ 	.word	0x000000c0


	//   ....[1]....
        /*00d0*/ 	.word	0x00000500


	//   ....[2]....
        /*00d4*/ 	.word	0x00000660


	//   ....[3]....
        /*00d8*/ 	.word	0x000007f0


	//   ....[4]....
        /*00dc*/ 	.word	0x000008e0


	//   ....[5]....
        /*00e0*/ 	.word	0x00000a40


	//   ....[6]....
        /*00e4*/ 	.word	0x00000bd0


	//   ....[7]....
        /*00e8*/ 	.word	0x00000e10


	//   ....[8]....
        /*00ec*/ 	.word	0x00001fa0


	//   ....[9]....
        /*00f0*/ 	.word	0x00002cf0


	//   ....[10]....
        /*00f4*/ 	.word	0x000031c0


	//   ....[11]....
        /*00f8*/ 	.word	0x000031f0


	//   ....[12]....
        /*00fc*/ 	.word	0x00003e00


	//   ....[13]....
        /*0100*/ 	.word	0x00004010


	//----- nvinfo : EIATTR_VRC_CTA_INIT_COUNT
	.align		4
.L_43:
        /*0104*/ 	.byte	0x02, 0x4a
        /*0106*/ 	.byte	0x80
	.zero		1


	//----- nvinfo : EIATTR_SYSCALL_OFFSETS
	.align		4
        /*0108*/ 	.byte	0x04, 0x46
        /*010a*/ 	.short	(.L_45 - .L_44)


	//   ....[0]....
.L_44:
        /*010c*/ 	.word	0x00005b70


	//   ....[1]....
        /*0110*/ 	.word	0x00005c60


	//   ....[2]....
        /*0114*/ 	.word	0x000063a0


	//   ....[3]....
        /*0118*/ 	.word	0x00006cc0


	//   ....[4]....
        /*011c*/ 	.word	0x00007580


	//   ....[5]....
        /*0120*/ 	.word	0x00007e40


	//----- nvinfo : EIATTR_MBARRIER_INSTR_OFFSETS
	.align		4
.L_45:
        /*0124*/ 	.byte	0x04, 0x39
        /*0126*/ 	.short	(.L_47 - .L_46)


	//   ....[0]....
.L_46:
        /*0128*/ 	.word	0x000005f0
        /*012c*/ 	.word	0x000000ff
        /*0130*/ 	.word	0x00000000
        /*0134*/ 	.short	0x0100
        /*0136*/ 	.byte	0x08
	.zero		1


	//   ....[1]....
        /*0138*/ 	.word	0x00000600
        /*013c*/ 	.word	0x000000ff
        /*0140*/ 	.word	0x00000018
        /*0144*/ 	.short	0x0100
        /*0146*/ 	.byte	0x08
	.zero		1


	//   ....[2]....
        /*0148*/ 	.word	0x00000610
        /*014c*/ 	.word	0x000000ff
        /*0150*/ 	.word	0x00000008
        /*0154*/ 	.short	0x0100
        /*0156*/ 	.byte	0x08
	.zero		1


	//   ....[3]....
        /*0158*/ 	.word	0x00000620
        /*015c*/ 	.word	0x000000ff
        /*0160*/ 	.word	0x00000020
        /*0164*/ 	.short	0x0100
        /*0166*/ 	.byte	0x08
	.zero		1


	//   ....[4]....
        /*0168*/ 	.word	0x00000630
        /*016c*/ 	.word	0x000000ff
        /*0170*/ 	.word	0x00000010
        /*0174*/ 	.short	0x0100
        /*0176*/ 	.byte	0x08
	.zero		1


	//   ....[5]....
        /*0178*/ 	.word	0x00000640
        /*017c*/ 	.word	0x000000ff
        /*0180*/ 	.word	0x00000028
        /*0184*/ 	.short	0x0100
        /*0186*/ 	.byte	0x08
	.zero		1


	//   ....[6]....
        /*0188*/ 	.word	0x00000760
        /*018c*/ 	.word	0x000000ff
        /*0190*/ 	.word	0x00000030
        /*0194*/ 	.short	0x0100
        /*0196*/ 	.byte	0x09
	.zero		1


	//   ....[7]....
        /*0198*/ 	.word	0x00000770
        /*019c*/ 	.word	0x000000ff
        /*01a0*/ 	.word	0x00000050
        /*01a4*/ 	.short	0x0100
        /*01a6*/ 	.byte	0x09
	.zero		1


	//   ....[8]....
        /*01a8*/ 	.word	0x00000780
        /*01ac*/ 	.word	0x000000ff
        /*01b0*/ 	.word	0x00000038
        /*01b4*/ 	.short	0x0100
        /*01b6*/ 	.byte	0x09
	.zero		1


	//   ....[9]....
        /*01b8*/ 	.word	0x00000790
        /*01bc*/ 	.word	0x000000ff
        /*01c0*/ 	.word	0x00000058
        /*01c4*/ 	.short	0x0100
        /*01c6*/ 	.byte	0x09
	.zero		1


	//   ....[10]....
        /*01c8*/ 	.word	0x000007a0
        /*01cc*/ 	.word	0x000000ff
        /*01d0*/ 	.word	0x00000040
        /*01d4*/ 	.short	0x0100
        /*01d6*/ 	.byte	0x09
	.zero		1


	//   ....[11]....
        /*01d8*/ 	.word	0x000007b0
        /*01dc*/ 	.word	0x000000ff
        /*01e0*/ 	.word	0x00000060
        /*01e4*/ 	.short	0x0100
        /*01e6*/ 	.byte	0x09
	.zero		1


	//   ....[12]....
        /*01e8*/ 	.word	0x000007c0
        /*01ec*/ 	.word	0x000000ff
        /*01f0*/ 	.word	0x00000048
        /*01f4*/ 	.short	0x0100
        /*01f6*/ 	.byte	0x09
	.zero		1


	//   ....[13]....
        /*01f8*/ 	.word	0x000007d0
        /*01fc*/ 	.word	0x000000ff
        /*0200*/ 	.word	0x00000068
        /*0204*/ 	.short	0x0100
        /*0206*/ 	.byte	0x09
	.zero		1


	//   ....[14]....
        /*0208*/ 	.word	0x000008b0
        /*020c*/ 	.word	0x000000ff
        /*0210*/ 	.word	0x00000070
        /*0214*/ 	.short	0x0100
        /*0216*/ 	.byte	0x08
	.zero		1


	//   ....[15]....
        /*0218*/ 	.word	0x000008c0
        /*021c*/ 	.word	0x000000ff
        /*0220*/ 	.word	0x00000078
        /*0224*/ 	.short	0x0100
        /*0226*/ 	.byte	0x08
	.zero		1


	//   ....[16]....
        /*0228*/ 	.word	0x000009f0
        /*022c*/ 	.word	0x000000ff
        /*0230*/ 	.word	0x00000080
        /*0234*/ 	.short	0x0100
        /*0236*/ 	.byte	0x08
	.zero		1


	//   ....[17]....
        /*0238*/ 	.word	0x00000a00
        /*023c*/ 	.word	0x000000ff
        /*0240*/ 	.word	0x00000090
        /*0244*/ 	.short	0x0100
        /*0246*/ 	.byte	0x08
	.zero		1


	//   ....[18]....
        /*0248*/ 	.word	0x00000a10
        /*024c*/ 	.word	0x000000ff
        /*0250*/ 	.word	0x00000088
        /*0254*/ 	.short	0x0100
        /*0256*/ 	.byte	0x08
	.zero		1


	//   ....[19]....
        /*0258*/ 	.word	0x00000a20
        /*025c*/ 	.word	0x000000ff
        /*0260*/ 	.word	0x00000098
        /*0264*/ 	.short	0x0100
        /*0266*/ 	.byte	0x08
	.zero		1


	//   ....[20]....
        /*0268*/ 	.word	0x00000b40
        /*026c*/ 	.word	0x000000ff
        /*0270*/ 	.word	0x000000a0
        /*0274*/ 	.short	0x0100
        /*0276*/ 	.byte	0x09
	.zero		1


	//   ....[21]....
        /*0278*/ 	.word	0x00000b50
        /*027c*/ 	.word	0x000000ff
        /*0280*/ 	.word	0x000000c0
        /*0284*/ 	.short	0x0100
        /*0286*/ 	.byte	0x09
	.zero		1


	//   ....[22]....
        /*0288*/ 	.word	0x00000b60
        /*028c*/ 	.word	0x000000ff
        /*0290*/ 	.word	0x000000a8
        /*0294*/ 	.short	0x0100
        /*0296*/ 	.byte	0x09
	.zero		1


	//   ....[23]....
        /*0298*/ 	.word	0x00000b70
        /*029c*/ 	.word	0x000000ff
        /*02a0*/ 	.word	0x000000c8
        /*02a4*/ 	.short	0x0100
        /*02a6*/ 	.byte	0x09
	.zero		1


	//   ....[24]....
        /*02a8*/ 	.word	0x00000b80
        /*02ac*/ 	.word	0x000000ff
        /*02b0*/ 	.word	0x000000b0
        /*02b4*/ 	.short	0x0100
        /*02b6*/ 	.byte	0x09
	.zero		1


	//   ....[25]....
        /*02b8*/ 	.word	0x00000b90
        /*02bc*/ 	.word	0x000000ff
        /*02c0*/ 	.word	0x000000d0
        /*02c4*/ 	.short	0x0100
        /*02c6*/ 	.byte	0x09
	.zero		1


	//   ....[26]....
        /*02c8*/ 	.word	0x00000ba0
        /*02cc*/ 	.word	0x000000ff
        /*02d0*/ 	.word	0x000000b8
        /*02d4*/ 	.short	0x0100
        /*02d6*/ 	.byte	0x09
	.zero		1


	//   ....[27]....
        /*02d8*/ 	.word	0x00000bb0
        /*02dc*/ 	.word	0x000000ff
        /*02e0*/ 	.word	0x000000d8
        /*02e4*/ 	.short	0x0100
        /*02e6*/ 	.byte	0x09
	.zero		1


	//   ....[28]....
        /*02e8*/ 	.word	0x00000ca0
        /*02ec*/ 	.word	0x000000ff
        /*02f0*/ 	.word	0x000000e0
        /*02f4*/ 	.short	0x0100
        /*02f6*/ 	.byte	0x08
	.zero		1


	//   ....[29]....
        /*02f8*/ 	.word	0x00000cb0
        /*02fc*/ 	.word	0x000000ff
        /*0300*/ 	.word	0x000000f0
        /*0304*/ 	.short	0x0100
        /*0306*/ 	.byte	0x08
	.zero		1


	//   ....[30]....
        /*0308*/ 	.word	0x00000cc0
        /*030c*/ 	.word	0x000000ff
        /*0310*/ 	.word	0x000000e8
        /*0314*/ 	.short	0x0100
        /*0316*/ 	.byte	0x08
	.zero		1


	//   ....[31]....
        /*0318*/ 	.word	0x00000cd0
        /*031c*/ 	.word	0x000000ff
        /*0320*/ 	.word	0x000000f8
        /*0324*/ 	.short	0x0100
        /*0326*/ 	.byte	0x08
	.zero		1


	//   ....[32]....
        /*0328*/ 	.word	0x00000dc0
        /*032c*/ 	.word	0x000000ff
        /*0330*/ 	.word	0x00000100
        /*0334*/ 	.short	0x0100
        /*0336*/ 	.byte	0x07
	.zero		1


	//   ....[33]....
        /*0338*/ 	.word	0x000017d0
        /*033c*/ 	.word	0x00000003
        /*0340*/ 	.word	0x000000f0
        /*0344*/ 	.short	0x010a
        /*0346*/ 	.byte	0xff
	.zero		1


	//   ....[34]....
        /*0348*/ 	.word	0x00001800
        /*034c*/ 	.word	0x00000003
        /*0350*/ 	.word	0x000000e0
        /*0354*/ 	.short	0x0101
        /*0356*/ 	.byte	0xff
	.zero		1


	//   ....[35]....
        /*0358*/ 	.word	0x00001900
        /*035c*/ 	.word	0x000000ff
        /*0360*/ 	.word	0x00000018
        /*0364*/ 	.short	0x010a
        /*0366*/ 	.byte	0x08
	.zero		1


	//   ....[36]....
        /*0368*/ 	.word	0x000019c0
        /*036c*/ 	.word	0x000000ff
        /*0370*/ 	.word	0x00000018
        /*0374*/ 	.short	0x010a
        /*0376*/ 	.byte	0x21
	.zero		1


	//   ....[37]....
        /*0378*/ 	.word	0x00001b80
        /*037c*/ 	.word	0x000000ff
        /*0380*/ 	.word	0x00000018
        /*0384*/ 	.short	0x010a
        /*0386*/ 	.byte	0x08
	.zero		1


	//   ....[38]....
        /*0388*/ 	.word	0x00001c60
        /*038c*/ 	.word	0x000000ff
        /*0390*/ 	.word	0x00000078
        /*0394*/ 	.short	0x0101
        /*0396*/ 	.byte	0x06
	.zero		1


	//   ....[39]....
        /*0398*/ 	.word	0x00001c80
        /*039c*/ 	.word	0x000000ff
        /*03a0*/ 	.word	0x00000018
        /*03a4*/ 	.short	0x010a
        /*03a6*/ 	.byte	0x08
	.zero		1


	//   ....[40]....
        /*03a8*/ 	.word	0x00001d00
        /*03ac*/ 	.word	0x000000ff
        /*03b0*/ 	.word	0x00000018
        /*03b4*/ 	.short	0x010a
        /*03b6*/ 	.byte	0x11
	.zero		1


	//   ....[41]....
        /*03b8*/ 	.word	0x00001e90
        /*03bc*/ 	.word	0x000000ff
        /*03c0*/ 	.word	0x00000018
        /*03c4*/ 	.short	0x010a
        /*03c6*/ 	.byte	0x08
	.zero		1


	//   ....[42]....
        /*03c8*/ 	.word	0x00001fd0
        /*03cc*/ 	.word	0x00000002
        /*03d0*/ 	.word	0x00000080
        /*03d4*/ 	.short	0x010a
        /*03d6*/ 	.byte	0xff
	.zero		1


	//   ....[43]....
        /*03d8*/ 	.word	0x00002090
        /*03dc*/ 	.word	0x00000002
        /*03e0*/ 	.word	0x00000000
        /*03e4*/ 	.short	0x0101
        /*03e6*/ 	.byte	0xff
	.zero		1


	//   ....[44]....
        /*03e8*/ 	.word	0x000025f0
        /*03ec*/ 	.word	0x000000ff
        /*03f0*/ 	.word	0x00000000
        /*03f4*/ 	.short	0x010a
        /*03f6*/ 	.byte	0x04
	.zero		1


	//   ....[45]....
        /*03f8*/ 	.word	0x00002680
        /*03fc*/ 	.word	0x000000ff
        /*0400*/ 	.word	0x00000000
        /*0404*/ 	.short	0x010a
        /*0406*/ 	.byte	0x04
	.zero		1


	//   ....[46]....
        /*0408*/ 	.word	0x00002720
        /*040c*/ 	.word	0x00000000
        /*0410*/ 	.word	0x00000000
        /*0414*/ 	.short	0x010a
        /*0416*/ 	.byte	0xff
	.zero		1


	//   ....[47]....
        /*0418*/ 	.word	0x00002850
        /*041c*/ 	.word	0x00000000
        /*0420*/ 	.word	0x000000e0
        /*0424*/ 	.short	0x010a
        /*0426*/ 	.byte	0xff
	.zero		1


	//   ....[48]....
        /*0428*/ 	.word	0x000028c0
        /*042c*/ 	.word	0x00000004
        /*0430*/ 	.word	0x00000000
        /*0434*/ 	.short	0x0101
        /*0436*/ 	.byte	0xff
	.zero		1


	//   ....[49]....
        /*0438*/ 	.word	0x000028e0
        /*043c*/ 	.word	0x000000ff
        /*0440*/ 	.word	0x00000090
        /*0444*/ 	.short	0x010a
        /*0446*/ 	.byte	0x05
	.zero		1


	//   ....[50]....
        /*0448*/ 	.word	0x00002a00
        /*044c*/ 	.word	0x00000000
        /*0450*/ 	.word	0x00000080
        /*0454*/ 	.short	0x010a
        /*0456*/ 	.byte	0xff
	.zero		1


	//   ....[51]....
        /*0458*/ 	.word	0x00002b00
        /*045c*/ 	.word	0x00000000
        /*0460*/ 	.word	0x00000000
        /*0464*/ 	.short	0x0101
        /*0466*/ 	.byte	0xff
	.zero		1


	//   ....[52]....
        /*0468*/ 	.word	0x00002b90
        /*046c*/ 	.word	0x000000ff
        /*0470*/ 	.word	0x00000090
        /*0474*/ 	.short	0x0106
        /*0476*/ 	.byte	0x05
	.zero		1


	//   ....[53]....
        /*0478*/ 	.word	0x00002bb0
        /*047c*/ 	.word	0x000000ff
        /*0480*/ 	.word	0x00000090
        /*0484*/ 	.short	0x010a
        /*0486*/ 	.byte	0x05
	.zero		1


	//   ....[54]....
        /*0488*/ 	.word	0x00002c40
        /*048c*/ 	.word	0x000000ff
        /*0490*/ 	.word	0x00000090
        /*0494*/ 	.short	0x0106
        /*0496*/ 	.byte	0x04
	.zero		1


	//   ....[55]....
        /*0498*/ 	.word	0x00002c80
        /*049c*/ 	.word	0x00000000
        /*04a0*/ 	.word	0x00000090
        /*04a4*/ 	.short	0x010a
        /*04a6*/ 	.byte	0xff
	.zero		1


	//   ....[56]....
        /*04a8*/ 	.word	0x00002ec0
        /*04ac*/ 	.word	0x000000ff
        /*04b0*/ 	.word	0x00000008
        /*04b4*/ 	.short	0x010a
        /*04b6*/ 	.byte	0x06
	.zero		1


	//   ....[57]....
        /*04b8*/ 	.word	0x00002ee0
        /*04bc*/ 	.word	0x000000ff
        /*04c0*/ 	.word	0x00000008
        /*04c4*/ 	.short	0x010a
        /*04c6*/ 	.byte	0x06
	.zero		1


	//   ....[58]....
        /*04c8*/ 	.word	0x00003070
        /*04cc*/ 	.word	0x000000ff
        /*04d0*/ 	.word	0x00000008
        /*04d4*/ 	.short	0x010a
        /*04d6*/ 	.byte	0x06
	.zero		1


	//   ....[59]....
        /*04d8*/ 	.word	0x00003090
        /*04dc*/ 	.word	0x000000ff
        /*04e0*/ 	.word	0x00000008
        /*04e4*/ 	.short	0x010a
        /*04e6*/ 	.byte	0x06
	.zero		1


	//   ....[60]....
        /*04e8*/ 	.word	0x00003150
        /*04ec*/ 	.word	0x000000ff
        /*04f0*/ 	.word	0x00000000
        /*04f4*/ 	.short	0x0101
        /*04f6*/ 	.byte	0x07
	.zero		1


	//   ....[61]....
        /*04f8*/ 	.word	0x00003480
        /*04fc*/ 	.word	0x00000000
        /*0500*/ 	.word	0x00000080
        /*0504*/ 	.short	0x010a
        /*0506*/ 	.byte	0xff
	.zero		1


	//   ....[62]....
        /*0508*/ 	.word	0x00003540
        /*050c*/ 	.word	0x00000000
        /*0510*/ 	.word	0x00000000
        /*0514*/ 	.short	0x0101
        /*0516*/ 	.byte	0xff
	.zero		1


	//   ....[63]....
        /*0518*/ 	.word	0x00003600
        /*051c*/ 	.word	0x000000ff
        /*0520*/ 	.word	0x00000000
        /*0524*/ 	.short	0x010a
        /*0526*/ 	.byte	0x08
	.zero		1


	//   ....[64]....
        /*0528*/ 	.word	0x00003610
        /*052c*/ 	.word	0x000000ff
        /*0530*/ 	.word	0x000000c0
        /*0534*/ 	.short	0x010a
        /*0536*/ 	.byte	0x09
	.zero		1


	//   ....[65]....
        /*0538*/ 	.word	0x000036c0
        /*053c*/ 	.word	0x000000ff
        /*0540*/ 	.word	0x00000000
        /*0544*/ 	.short	0x010a
        /*0546*/ 	.byte	0x08
	.zero		1


	//   ....[66]....
        /*0548*/ 	.word	0x000037f0
        /*054c*/ 	.word	0x000000ff
        /*0550*/ 	.word	0x00000000
        /*0554*/ 	.short	0x010a
        /*0556*/ 	.byte	0x1e
	.zero		1


	//   ....[67]....
        /*0558*/ 	.word	0x00003af0
        /*055c*/ 	.word	0x000000ff
        /*0560*/ 	.word	0x00000000
        /*0564*/ 	.short	0x010a
        /*0566*/ 	.byte	0x08
	.zero		1


	//   ....[68]....
        /*0568*/ 	.word	0x00003b80
        /*056c*/ 	.word	0x000000ff
        /*0570*/ 	.word	0x00000000
        /*0574*/ 	.short	0x010a
        /*0576*/ 	.byte	0x08
	.zero		1


	//   ....[69]....
        /*0578*/ 	.word	0x00003c10
        /*057c*/ 	.word	0x000000ff
        /*0580*/ 	.word	0x00000000
        /*0584*/ 	.short	0x010a
        /*0586*/ 	.byte	0x08
	.zero		1


	//   ....[70]....
        /*0588*/ 	.word	0x00003cb0
        /*058c*/ 	.word	0x00000000
        /*0590*/ 	.word	0x00000000
        /*0594*/ 	.short	0x010a
        /*0596*/ 	.byte	0xff
	.zero		1


	//   ....[71]....
        /*0598*/ 	.word	0x00003cf0
        /*059c*/ 	.word	0x00000000
        /*05a0*/ 	.word	0x00000000
        /*05a4*/ 	.short	0x010a
        /*05a6*/ 	.byte	0xff
	.zero		1


	//   ....[72]....
        /*05a8*/ 	.word	0x00003d60
        /*05ac*/ 	.word	0x000000ff
        /*05b0*/ 	.word	0x00000000
        /*05b4*/ 	.short	0x0101
        /*05b6*/ 	.byte	0x05
	.zero		1


	//   ....[73]....
        /*05b8*/ 	.word	0x00003da0
        /*05bc*/ 	.word	0x000000ff
        /*05c0*/ 	.word	0x00000100
        /*05c4*/ 	.short	0x010a
        /*05c6*/ 	.byte	0x07
	.zero		1


	//   ....[74]....
        /*05c8*/ 	.word	0x00003df0
        /*05cc*/ 	.word	0x000000ff
        /*05d0*/ 	.word	0x00000000
        /*05d4*/ 	.short	0x0101
        /*05d6*/ 	.byte	0x05
	.zero		1


	//   ....[75]....
        /*05d8*/ 	.word	0x00004240
        /*05dc*/ 	.word	0x00000000
        /*05e0*/ 	.word	0x00000080
        /*05e4*/ 	.short	0x010a
        /*05e6*/ 	.byte	0xff
	.zero		1


	//   ....[76]....
        /*05e8*/ 	.word	0x00004300
        /*05ec*/ 	.word	0x00000000
        /*05f0*/ 	.word	0x00000000
        /*05f4*/ 	.short	0x0101
        /*05f6*/ 	.byte	0xff
	.zero		1


	//   ....[77]....
        /*05f8*/ 	.word	0x00004620
        /*05fc*/ 	.word	0x000000ff
        /*0600*/ 	.word	0x00000078
        /*0604*/ 	.short	0x010a
        /*0606*/ 	.byte	0x07
	.zero		1


	//   ....[78]....
        /*0608*/ 	.word	0x00004810
        /*060c*/ 	.word	0x000000ff
        /*0610*/ 	.word	0x00000050
        /*0614*/ 	.short	0x010a
        /*0616*/ 	.byte	0x07
	.zero		1


	//   ....[79]....
        /*0618*/ 	.word	0x00004a00
        /*061c*/ 	.word	0x000000ff
        /*0620*/ 	.word	0x00000030
        /*0624*/ 	.short	0x010b
        /*0626*/ 	.byte	0x07
	.zero		1


	//   ....[80]....
        /*0628*/ 	.word	0x00004a10
        /*062c*/ 	.word	0x000000ff
        /*0630*/ 	.word	0x00000000
        /*0634*/ 	.short	0x0101
        /*0636*/ 	.byte	0x0e
	.zero		1


	//   ....[81]....
        /*0638*/ 	.word	0x00004a30
        /*063c*/ 	.word	0x000000ff
        /*0640*/ 	.word	0x00000058
        /*0644*/ 	.short	0x010a
        /*0646*/ 	.byte	0x07
	.zero		1


	//   ....[82]....
        /*0648*/ 	.word	0x00004be0
        /*064c*/ 	.word	0x000000ff
        /*0650*/ 	.word	0x00000038
        /*0654*/ 	.short	0x010b
        /*0656*/ 	.byte	0x07
	.zero		1


	//   ....[83]....
        /*0658*/ 	.word	0x00004bf0
        /*065c*/ 	.word	0x000000ff
        /*0660*/ 	.word	0x00000000
        /*0664*/ 	.short	0x0101
        /*0666*/ 	.byte	0x0e
	.zero		1


	//   ....[84]....
        /*0668*/ 	.word	0x00004c00
        /*066c*/ 	.word	0x000000ff
        /*0670*/ 	.word	0x00000060
        /*0674*/ 	.short	0x010a
        /*0676*/ 	.byte	0x07
	.zero		1


	//   ....[85]....
        /*0678*/ 	.word	0x00004e30
        /*067c*/ 	.word	0x000000ff
        /*0680*/ 	.word	0x00000040
        /*0684*/ 	.short	0x010b
        /*0686*/ 	.byte	0x07
	.zero		1


	//   ....[86]....
        /*0688*/ 	.word	0x00004ea0
        /*068c*/ 	.word	0x000000ff
        /*0690*/ 	.word	0x00000000
        /*0694*/ 	.short	0x0101
        /*0696*/ 	.byte	0x0e
	.zero		1


	//   ....[87]....
        /*0698*/ 	.word	0x00004ee0
        /*069c*/ 	.word	0x000000ff
        /*06a0*/ 	.word	0x00000068
        /*06a4*/ 	.short	0x010a
        /*06a6*/ 	.byte	0x07
	.zero		1


	//   ....[88]....
        /*06a8*/ 	.word	0x00005110
        /*06ac*/ 	.word	0x000000ff
        /*06b0*/ 	.word	0x00000048
        /*06b4*/ 	.short	0x010b
        /*06b6*/ 	.byte	0x07
	.zero		1


	//   ....[89]....
        /*06b8*/ 	.word	0x00005130
        /*06bc*/ 	.word	0x000000ff
        /*06c0*/ 	.word	0x00000000
        /*06c4*/ 	.short	0x0101
        /*06c6*/ 	.byte	0x0d
	.zero		1


	//   ....[90]....
        /*06c8*/ 	.word	0x00005160
        /*06cc*/ 	.word	0x000000ff
        /*06d0*/ 	.word	0x00000050
        /*06d4*/ 	.short	0x010a
        /*06d6*/ 	.byte	0x07
	.zero		1


	//   ....[91]....
        /*06d8*/ 	.word	0x00005180
        /*06dc*/ 	.word	0x000000ff
        /*06e0*/ 	.word	0x00000058
        /*06e4*/ 	.short	0x010a
        /*06e6*/ 	.byte	0x07
	.zero		1


	//   ....[92]....
        /*06e8*/ 	.word	0x000051a0
        /*06ec*/ 	.word	0x000000ff
        /*06f0*/ 	.word	0x00000060
        /*06f4*/ 	.short	0x010a
        /*06f6*/ 	.byte	0x07
	.zero		1


	//   ....[93]....
        /*06f8*/ 	.word	0x000051e0
        /*06fc*/ 	.word	0x00000000
        /*0700*/ 	.word	0x00000068
        /*0704*/ 	.short	0x010a
        /*0706*/ 	.byte	0xff
	.zero		1


	//   ....[94]....
        /*0708*/ 	.word	0x00005530
        /*070c*/ 	.word	0x00000000
        /*0710*/ 	.word	0x00000080
        /*0714*/ 	.short	0x010a
        /*0716*/ 	.byte	0xff
	.zero		1


	//   ....[95]....
        /*0718*/ 	.word	0x00005640
        /*071c*/ 	.word	0x00000000
        /*0720*/ 	.word	0x00000000
        /*0724*/ 	.short	0x0101
        /*0726*/ 	.byte	0xff
	.zero		1


	//   ....[96]....
        /*0728*/ 	.word	0x00006060
        /*072c*/ 	.word	0x000000ff
        /*0730*/ 	.word	0x00000030
        /*0734*/ 	.short	0x010a
        /*0736*/ 	.byte	0x30
	.zero		1


	//   ....[97]....
        /*0738*/ 	.word	0x000060a0
        /*073c*/ 	.word	0x0000004a
        /*0740*/ 	.word	0x000000a0
        /*0744*/ 	.short	0x010a
        /*0746*/ 	.byte	0xff
	.zero		1


	//   ....[98]....
        /*0748*/ 	.word	0x000061b0
        /*074c*/ 	.word	0x000000ff
        /*0750*/ 	.word	0x00000030
        /*0754*/ 	.short	0x010a
        /*0756*/ 	.byte	0x30
	.zero		1


	//   ....[99]....
        /*0758*/ 	.word	0x00006280
        /*075c*/ 	.word	0x0000004a
        /*0760*/ 	.word	0x000000a0
        /*0764*/ 	.short	0x010a
        /*0766*/ 	.byte	0xff
	.zero		1


	//   ....[100]....
        /*0768*/ 	.word	0x00006a30
        /*076c*/ 	.word	0x00000000
        /*0770*/ 	.word	0x00000000
        /*0774*/ 	.short	0x0101
        /*0776*/ 	.byte	0xff
	.zero		1


	//   ....[101]....
        /*0778*/ 	.word	0x00006a40
        /*077c*/ 	.word	0x00000003
        /*0780*/ 	.word	0x00000030
        /*0784*/ 	.short	0x010a
        /*0786*/ 	.byte	0xff
	.zero		1


	//   ....[102]....
        /*0788*/ 	.word	0x00006b00
        /*078c*/ 	.word	0x00000003
        /*0790*/ 	.word	0x00000030
        /*0794*/ 	.short	0x010a
        /*0796*/ 	.byte	0xff
	.zero		1


	//   ....[103]....
        /*0798*/ 	.word	0x000072f0
        /*079c*/ 	.word	0x00000052
        /*07a0*/ 	.word	0x00000000
        /*07a4*/ 	.short	0x0101
        /*07a6*/ 	.byte	0xff
	.zero		1


	//   ....[104]....
        /*07a8*/ 	.word	0x00007310
        /*07ac*/ 	.word	0x00000053
        /*07b0*/ 	.word	0x00000030
        /*07b4*/ 	.short	0x010a
        /*07b6*/ 	.byte	0xff
	.zero		1


	//   ....[105]....
        /*07b8*/ 	.word	0x000073c0
        /*07bc*/ 	.word	0x00000053
        /*07c0*/ 	.word	0x00000030
        /*07c4*/ 	.short	0x010a
        /*07c6*/ 	.byte	0xff
	.zero		1


	//   ....[106]....
        /*07c8*/ 	.word	0x00007bb0
        /*07cc*/ 	.word	0x00000052
        /*07d0*/ 	.word	0x00000000
        /*07d4*/ 	.short	0x0101
        /*07d6*/ 	.byte	0xff
	.zero		1


	//   ....[107]....
        /*07d8*/ 	.word	0x00007bd0
        /*07dc*/ 	.word	0x00000058
        /*07e0*/ 	.word	0x00000030
        /*07e4*/ 	.short	0x010a
        /*07e6*/ 	.byte	0xff
	.zero		1


	//   ....[108]....
        /*07e8*/ 	.word	0x00007c80
        /*07ec*/ 	.word	0x00000058
        /*07f0*/ 	.word	0x00000030
        /*07f4*/ 	.short	0x010a
        /*07f6*/ 	.byte	0xff
	.zero		1


	//   ....[109]....
        /*07f8*/ 	.word	0x00007f30
        /*07fc*/ 	.word	0x0000004a
        /*0800*/ 	.word	0x00000000
        /*0804*/ 	.short	0x0101
        /*0806*/ 	.byte	0xff
	.zero		1


	//   ....[110]....
        /*0808*/ 	.word	0x000084c0
        /*080c*/ 	.word	0x00000002
        /*0810*/ 	.word	0x00000000
        /*0814*/ 	.short	0x0101
        /*0816*/ 	.byte	0xff
	.zero		1


	//   ....[111]....
        /*0818*/ 	.word	0x00008730
        /*081c*/ 	.word	0x000000ff
        /*0820*/ 	.word	0x00000000
        /*0824*/ 	.short	0x0101
        /*0826*/ 	.byte	0x04
	.zero		1


	//   ....[112]....
        /*0828*/ 	.word	0x00008750
        /*082c*/ 	.word	0x00000003
        /*0830*/ 	.word	0x000000f0
        /*0834*/ 	.short	0x010a
        /*0836*/ 	.byte	0xff
	.zero		1


	//   ....[113]....
        /*0838*/ 	.word	0x000087b0
        /*083c*/ 	.word	0x00000002
        /*0840*/ 	.word	0x00000018
        /*0844*/ 	.short	0x010a
        /*0846*/ 	.byte	0xff
	.zero		1


	//   ....[114]....
        /*0848*/ 	.word	0x00008810
        /*084c*/ 	.word	0x00000002
        /*0850*/ 	.word	0x00000018
        /*0854*/ 	.short	0x010a
        /*0856*/ 	.byte	0xff
	.zero		1


	//   ....[115]....
        /*0858*/ 	.word	0x00008860
        /*085c*/ 	.word	0x00000002
        /*0860*/ 	.word	0x00000080
        /*0864*/ 	.short	0x010a
        /*0866*/ 	.byte	0xff
	.zero		1


	//   ....[116]....
        /*0868*/ 	.word	0x000088c0
        /*086c*/ 	.word	0x00000000
        /*0870*/ 	.word	0x00000000
        /*0874*/ 	.short	0x010a
        /*0876*/ 	.byte	0xff
	.zero		1


	//   ....[117]....
        /*0878*/ 	.word	0x00008920
        /*087c*/ 	.word	0x00000000
        /*0880*/ 	.word	0x00000000
        /*0884*/ 	.short	0x010a
        /*0886*/ 	.byte	0xff
	.zero		1


	//   ....[118]....
        /*0888*/ 	.word	0x00008970
        /*088c*/ 	.word	0x00000000
        /*0890*/ 	.word	0x000000e0
        /*0894*/ 	.short	0x010a
        /*0896*/ 	.byte	0xff
	.zero		1


	//   ....[119]....
        /*0898*/ 	.word	0x000089d0
        /*089c*/ 	.word	0x00000000
        /*08a0*/ 	.word	0x00000090
        /*08a4*/ 	.short	0x010a
        /*08a6*/ 	.byte	0xff
	.zero		1


	//   ....[120]....
        /*08a8*/ 	.word	0x00008a20
        /*08ac*/ 	.word	0x00000000
        /*08b0*/ 	.word	0x00000080
        /*08b4*/ 	.short	0x010a
        /*08b6*/ 	.byte	0xff
	.zero		1


	//   ....[121]....
        /*08b8*/ 	.word	0x00008a80
        /*08bc*/ 	.word	0x00000000
        /*08c0*/ 	.word	0x00000090
        /*08c4*/ 	.short	0x010a
        /*08c6*/ 	.byte	0xff
	.zero		1


	//   ....[122]....
        /*08c8*/ 	.word	0x00008ae0
        /*08cc*/ 	.word	0x00000004
        /*08d0*/ 	.word	0x00000008
        /*08d4*/ 	.short	0x010a
        /*08d6*/ 	.byte	0xff
	.zero		1


	//   ....[123]....
        /*08d8*/ 	.word	0x00008bc0
        /*08dc*/ 	.word	0x00000002
        /*08e0*/ 	.word	0x00000008
        /*08e4*/ 	.short	0x010a
        /*08e6*/ 	.byte	0xff
	.zero		1


	//   ....[124]....
        /*08e8*/ 	.word	0x00008c10
        /*08ec*/ 	.word	0x00000000
        /*08f0*/ 	.word	0x00000080
        /*08f4*/ 	.short	0x010a
        /*08f6*/ 	.byte	0xff
	.zero		1


	//   ....[125]....
        /*08f8*/ 	.word	0x00008c70
        /*08fc*/ 	.word	0x00000000
        /*0900*/ 	.word	0x000000c0
        /*0904*/ 	.short	0x010a
        /*0906*/ 	.byte	0xff
	.zero		1


	//   ....[126]....
        /*0908*/ 	.word	0x00008cd0
        /*090c*/ 	.word	0x00000000
        /*0910*/ 	.word	0x00000000
        /*0914*/ 	.short	0x010a
        /*0916*/ 	.byte	0xff
	.zero		1


	//   ....[127]....
        /*0918*/ 	.word	0x00008d30
        /*091c*/ 	.word	0x00000000
        /*0920*/ 	.word	0x00000000
        /*0924*/ 	.short	0x010a
        /*0926*/ 	.byte	0xff
	.zero		1


	//   ....[128]....
        /*0928*/ 	.word	0x00008d90
        /*092c*/ 	.word	0x00000000
        /*0930*/ 	.word	0x00000000
        /*0934*/ 	.short	0x010a
        /*0936*/ 	.byte	0xff
	.zero		1


	//   ....[129]....
        /*0938*/ 	.word	0x00008df0
        /*093c*/ 	.word	0x00000000
        /*0940*/ 	.word	0x00000000
        /*0944*/ 	.short	0x010a
        /*0946*/ 	.byte	0xff
	.zero		1


	//   ....[130]....
        /*0948*/ 	.word	0x00008e50
        /*094c*/ 	.word	0x00000000
        /*0950*/ 	.word	0x00000100
        /*0954*/ 	.short	0x010a
        /*0956*/ 	.byte	0xff
	.zero		1


	//   ....[131]....
        /*0958*/ 	.word	0x00008ea0
        /*095c*/ 	.word	0x00000000
        /*0960*/ 	.word	0x00000080
        /*0964*/ 	.short	0x010a
        /*0966*/ 	.byte	0xff
	.zero		1


	//   ....[132]....
        /*0968*/ 	.word	0x00008f00
        /*096c*/ 	.word	0x00000000
        /*0970*/ 	.word	0x00000078
        /*0974*/ 	.short	0x010a
        /*0976*/ 	.byte	0xff
	.zero		1


	//   ....[133]....
        /*0978*/ 	.word	0x00008f60
        /*097c*/ 	.word	0x00000003
        /*0980*/ 	.word	0x00000050
        /*0984*/ 	.short	0x010a
        /*0986*/ 	.byte	0xff
	.zero		1


	//   ....[134]....
        /*0988*/ 	.word	0x00008fc0
        /*098c*/ 	.word	0x00000003
        /*0990*/ 	.word	0x00000058
        /*0994*/ 	.short	0x010a
        /*0996*/ 	.byte	0xff
	.zero		1


	//   ....[135]....
        /*0998*/ 	.word	0x00009020
        /*099c*/ 	.word	0x00000003
        /*09a0*/ 	.word	0x00000060
        /*09a4*/ 	.short	0x010a
        /*09a6*/ 	.byte	0xff
	.zero		1


	//   ....[136]....
        /*09a8*/ 	.word	0x00009080
        /*09ac*/ 	.word	0x00000003
        /*09b0*/ 	.word	0x00000068
        /*09b4*/ 	.short	0x010a
        /*09b6*/ 	.byte	0xff
	.zero		1


	//   ....[137]....
        /*09b8*/ 	.word	0x000090e0
        /*09bc*/ 	.word	0x00000000
        /*09c0*/ 	.word	0x00000050
        /*09c4*/ 	.short	0x010a
        /*09c6*/ 	.byte	0xff
	.zero		1


	//   ....[138]....
        /*09c8*/ 	.word	0x00009140
        /*09cc*/ 	.word	0x00000000
        /*09d0*/ 	.word	0x00000058
        /*09d4*/ 	.short	0x010a
        /*09d6*/ 	.byte	0xff
	.zero		1


	//   ....[139]....
        /*09d8*/ 	.word	0x000091a0
        /*09dc*/ 	.word	0x00000000
        /*09e0*/ 	.word	0x00000060
        /*09e4*/ 	.short	0x010a
        /*09e6*/ 	.byte	0xff
	.zero		1


	//   ....[140]....
        /*09e8*/ 	.word	0x000091f0
        /*09ec*/ 	.word	0x00000000
        /*09f0*/ 	.word	0x00000080
        /*09f4*/ 	.short	0x010a
        /*09f6*/ 	.byte	0xff
	.zero		1


	//   ....[141]....
        /*09f8*/ 	.word	0x00009250
        /*09fc*/ 	.word	0x00000000
        /*0a00*/ 	.word	0x00000030
        /*0a04*/ 	.short	0x010a
        /*0a06*/ 	.byte	0xff
	.zero		1


	//   ....[142]....
        /*0a08*/ 	.word	0x000092a0
        /*0a0c*/ 	.word	0x0000004a
        /*0a10*/ 	.word	0x000000a0
        /*0a14*/ 	.short	0x010a
        /*0a16*/ 	.byte	0xff
	.zero		1


	//   ....[143]....
        /*0a18*/ 	.word	0x000092f0
        /*0a1c*/ 	.word	0x00000003
        /*0a20*/ 	.word	0x00000030
        /*0a24*/ 	.short	0x010a
        /*0a26*/ 	.byte	0xff
	.zero		1


	//   ....[144]....
        /*0a28*/ 	.word	0x00009340
        /*0a2c*/ 	.word	0x00000053
        /*0a30*/ 	.word	0x00000030
        /*0a34*/ 	.short	0x010a
        /*0a36*/ 	.byte	0xff
	.zero		1


	//   ....[145]....
        /*0a38*/ 	.word	0x00009390
        /*0a3c*/ 	.word	0x00000058
        /*0a40*/ 	.word	0x00000030
        /*0a44*/ 	.short	0x010a
        /*0a46*/ 	.byte	0xff
	.zero		1


	//----- nvinfo : EIATTR_NUM_MBARRIERS
	.align		4
.L_47:
        /*0a48*/ 	.byte	0x03, 0x38
        /*0a4a*/ 	.short	0x0021


	//----- nvinfo : EIATTR_EXIT_INSTR_OFFSETS
	.align		4
        /*0a4c*/ 	.byte	0x04, 0x1c
        /*0a4e*/ 	.short	(.L_49 - .L_48)


	//   ....[0]....
.L_48:
        /*0a50*/ 	.word	0x00002750


	//   ....[1]....
        /*0a54*/ 	.word	0x00002c50


	//   ....[2]....
        /*0a58*/ 	.word	0x00002cb0


	//   ....[3]....
        /*0a5c*/ 	.word	0x00004020


	//   ....[4]....
        /*0a60*/ 	.word	0x00005210


	//   ....[5]....
        /*0a64*/ 	.word	0x00005250


	//   ....[6]....
        /*0a68*/ 	.word	0x00008620


	//   ....[7]....
        /*0a6c*/ 	.word	0x000086a0


	//   ....[8]....
        /*0a70*/ 	.word	0x000086d0


	//   ....[9]....
        /*0a74*/ 	.word	0x00008740


	//----- nvinfo : EIATTR_MAX_THREADS
	.align		4
.L_49:
        /*0a78*/ 	.byte	0x04, 0x05
        /*0a7a*/ 	.short	(.L_51 - .L_50)
.L_50:
        /*0a7c*/ 	.word	0x00000100
        /*0a80*/ 	.word	0x00000001
        /*0a84*/ 	.word	0x00000001


	//----- nvinfo : EIATTR_CRS_STACK_SIZE
	.align		4
.L_51:
        /*0a88*/ 	.byte	0x04, 0x1e
        /*0a8a*/ 	.short	(.L_53 - .L_52)
.L_52:
        /*0a8c*/ 	.word	0x00000000


	//----- nvinfo : EIATTR_CBANK_PARAM_SIZE
	.align		4
.L_53:
        /*0a90*/ 	.byte	0x03, 0x19
        /*0a92*/ 	.short	0x0800


	//----- nvinfo : EIATTR_PARAM_CBANK
	.align		4
        /*0a94*/ 	.byte	0x04, 0x0a
        /*0a96*/ 	.short	(.L_55 - .L_54)
	.align		4
.L_54:
        /*0a98*/ 	.word	index@(.nv.constant0._ZN7cutlass13device_kernelINS_4gemm6kernel13GemmUniversalIN4cute5tupleIJiiiiEEENS1_10collective13CollectiveMmaINS1_35MainloopSm100TmaUmmaWarpSpecializedILi3ELi2ELi4ENS5_IJNS4_1CILi2EEENSA_ILi1EEESC_EEEEENS5_IJNSA_ILi128EEESF_NSA_ILi64EEEEEENS_6half_tENS5_IJSC_llEEESI_NS5_IJlSC_lEEENS4_8TiledMMAINS4_8MMA_AtomIJNS4_26SM100_MMA_F16BF16_2x1SM_SSISI_SI_fLi128ELi128ELNS4_4UMMA5MajorE1ELSP_0ELNSO_7ScaleInE0ELSQ_0EEEEEENS4_6LayoutINS5_IJSC_SC_SC_EEENS5_IJNSA_ILi0EEESV_SV_EEEEENS5_IJNS4_10UnderscoreESY_SY_EEEEENS4_18SM100_TMA_2SM_LOADENS4_14ComposedLayoutINS4_7SwizzleILi3ELi4ELi3EEENS4_18smem_ptr_flag_bitsILi16EEENST_INS5_IJSG_NSA_ILi8EEEEEENS5_IJSC_SG_EEEEEEEvNS4_8identityES11_NS12_IS14_S16_NST_INS5_IJS17_SG_EEENS5_IJSG_SC_EEEEEEEvS1C_EENS_8epilogue10collective18CollectiveEpilogueINS1I_23Sm100TmaWarpSpecializedILi4ELi2ELi16ELb1ELb0EEEJNS5_IJSG_SF_SG_EEENS5_IJNST_ISG_SC_EENST_INS5_IJNSA_ILi16EEESB_EEES19_EEEEESI_SK_SI_SK_NS1I_6fusion15FusionCallbacksIS1M_NS1T_17LinearCombinationISI_fSI_fLNS_15FloatRoundStyleE2EEES1N_S1S_JEEENS4_5SM1004TMEM4LOAD26SM100_TMEM_LOAD_32dp32b16xENS4_13SM90_TMA_LOADENS12_INS13_ILi1ELi4ELi3EEES16_NST_INS5_IJS17_S1P_EEENS5_IJS1P_SC_EEEEEEENS4_39AutoVectorizingCopyWithAssumedAlignmentILi128EEENS4_14SM90_TMA_STOREES28_S2A_S2A_EEEvvEEEEvNT_6ParamsE)
        /*0a9c*/ 	.short	0x0380
        /*0a9e*/ 	.short	0x0800


	//----- nvinfo : EIATTR_SW_WAR
	.align		4
.L_55:
        /*0aa0*/ 	.byte	0x04, 0x36
        /*0aa2*/ 	.short	(.L_57 - .L_56)
.L_56:
        /*0aa4*/ 	.word	0x00000008
.L_57:


//--------------------- .nv.callgraph             --------------------------
	.section	.nv.callgraph,"",@"SHT_CUDA_CALLGRAPH"
	.align	4
	.sectionentsize	8
	.align		4
        /*0000*/ 	.word	0x00000000
	.align		4
        /*0004*/ 	.word	0xffffffff
	.align		4
        /*0008*/ 	.word	index@(_ZN7cutlass13device_kernelINS_4gemm6kernel13GemmUniversalIN4cute5tupleIJiiiiEEENS1_10collective13CollectiveMmaINS1_35MainloopSm100TmaUmmaWarpSpecializedILi3ELi2ELi4ENS5_IJNS4_1CILi2EEENSA_ILi1EEESC_EEEEENS5_IJNSA_ILi128EEESF_NSA_ILi64EEEEEENS_6half_tENS5_IJSC_llEEESI_NS5_IJlSC_lEEENS4_8TiledMMAINS4_8MMA_AtomIJNS4_26SM100_MMA_F16BF16_2x1SM_SSISI_SI_fLi128ELi128ELNS4_4UMMA5MajorE1ELSP_0ELNSO_7ScaleInE0ELSQ_0EEEEEENS4_6LayoutINS5_IJSC_SC_SC_EEENS5_IJNSA_ILi0EEESV_SV_EEEEENS5_IJNS4_10UnderscoreESY_SY_EEEEENS4_18SM100_TMA_2SM_LOADENS4_14ComposedLayoutINS4_7SwizzleILi3ELi4ELi3EEENS4_18smem_ptr_flag_bitsILi16EEENST_INS5_IJSG_NSA_ILi8EEEEEENS5_IJSC_SG_EEEEEEEvNS4_8identityES11_NS12_IS14_S16_NST_INS5_IJS17_SG_EEENS5_IJSG_SC_EEEEEEEvS1C_EENS_8epilogue10collective18CollectiveEpilogueINS1I_23Sm100TmaWarpSpecializedILi4ELi2ELi16ELb1ELb0EEEJNS5_IJSG_SF_SG_EEENS5_IJNST_ISG_SC_EENST_INS5_IJNSA_ILi16EEESB_EEES19_EEEEESI_SK_SI_SK_NS1I_6fusion15FusionCallbacksIS1M_NS1T_17LinearCombinationISI_fSI_fLNS_15FloatRoundStyleE2EEES1N_S1S_JEEENS4_5SM1004TMEM4LOAD26SM100_TMEM_LOAD_32dp32b16xENS4_13SM90_TMA_LOADENS12_INS13_ILi1ELi4ELi3EEES16_NST_INS5_IJS17_S1P_EEENS5_IJS1P_SC_EEEEEEENS4_39AutoVectorizingCopyWithAssumedAlignmentILi128EEENS4_14SM90_TMA_STOREES28_S2A_S2A_EEEvvEEEEvNT_6ParamsE)
	.align		4
        /*000c*/ 	.word	index@(__assertfail)
	.align		4
        /*0010*/ 	.word	0x00000000
	.align		4
        /*0014*/ 	.word	0xfffffffe
	.align		4
        /*0018*/ 	.word	0x00000000
	.align		4
        /*001c*/ 	.word	0xfffffffd
	.align		4
        /*0020*/ 	.word	0x00000000
	.align		4
        /*0024*/ 	.word	0xfffffffc


//--------------------- .nv.constant4             --------------------------
	.section	.nv.constant4,"a",@progbits
	.align	8
	.align		8
.nv.constant4:
        /*0000*/ 	.dword	__assertfail
	.align		8
        /*0008*/ 	.dword	__unnamed_1
	.align		8
        /*0010*/ 	.dword	__unnamed_2
	.align		8
        /*0018*/ 	.dword	_ZN40_INTERNAL_23b356ec_4_k_cu_bcc07991_279884cuda3std3__45__cpo5beginE
	.align		8
        /*0020*/ 	.dword	_ZN40_INTERNAL_23b356ec_4_k_cu_bcc07991_279884cuda3std3__45__cpo3endE
	.align		8
        /*0028*/ 	.dword	_ZN40_INTERNAL_23b356ec_4_k_cu_bcc07991_279884cuda3std3__45__cpo6cbeginE
	.align		8
        /*0030*/ 	.dword	_ZN40_INTERNAL_23b356ec_4_k_cu_bcc07991_279884cuda3std3__45__cpo4cendE
	.align		8
        /*0038*/ 	.dword	_ZN40_INTERNAL_23b356ec_4_k_cu_bcc07991_279884cuda3std3__442_GLOBAL__N__23b356ec_4_k_cu_bcc07991_279886ignoreE
	.align		8
        /*0040*/ 	.dword	_ZN40_INTERNAL_23b356ec_4_k_cu_bcc07991_279884cuda3std3__419piecewise_constructE
	.align		8
        /*0048*/ 	.dword	_ZN40_INTERNAL_23b356ec_4_k_cu_bcc07991_279884cuda3std3__48in_placeE
	.align		8
        /*0050*/ 	.dword	_ZN40_INTERNAL_23b356ec_4_k_cu_bcc07991_279884cuda3std6ranges3__45__cpo4swapE
	.align		8
        /*0058*/ 	.dword	_ZN40_INTERNAL_23b356ec_4_k_cu_bcc07991_279884cuda3std6ranges3__45__cpo9iter_moveE
	.align		8
        /*0060*/ 	.dword	_ZN40_INTERNAL_23b356ec_4_k_cu_bcc07991_279884cute7productE
	.align		8
        /*0068*/ 	.dword	_ZN40_INTERNAL_23b356ec_4_k_cu_bcc07991_279884cute1_E
	.align		8
        /*0070*/ 	.dword	$str$25
	.align		8
        /*0078*/ 	.dword	$str$26
	.align		8
        /*0080*/ 	.dword	$str$27
	.align		8
        /*0088*/ 	.dword	$str$28


//--------------------- .text._ZN7cutlass13device_kernelINS_4gemm6kernel13GemmUniversalIN4cute5tupleIJiiiiEEENS1_10collective13CollectiveMmaINS1_35MainloopSm100TmaUmmaWarpSpecializedILi3ELi2ELi4ENS5_IJNS4_1CILi2EEENSA_ILi1EEESC_EEEEENS5_IJNSA_ILi128EEESF_NSA_ILi64EEEEEENS_6half_tENS5_IJSC_llEEESI_NS5_IJlSC_lEEENS4_8TiledMMAINS4_8MMA_AtomIJNS4_26SM100_MMA_F16BF16_2x1SM_SSISI_SI_fLi128ELi128ELNS4_4UMMA5MajorE1ELSP_0ELNSO_7ScaleInE0ELSQ_0EEEEEENS4_6LayoutINS5_IJSC_SC_SC_EEENS5_IJNSA_ILi0EEESV_SV_EEEEENS5_IJNS4_10UnderscoreESY_SY_EEEEENS4_18SM100_TMA_2SM_LOADENS4_14ComposedLayoutINS4_7SwizzleILi3ELi4ELi3EEENS4_18smem_ptr_flag_bitsILi16EEENST_INS5_IJSG_NSA_ILi8EEEEEENS5_IJSC_SG_EEEEEEEvNS4_8identityES11_NS12_IS14_S16_NST_INS5_IJS17_SG_EEENS5_IJSG_SC_EEEEEEEvS1C_EENS_8epilogue10collective18CollectiveEpilogueINS1I_23Sm100TmaWarpSpecializedILi4ELi2ELi16ELb1ELb0EEEJNS5_IJSG_SF_SG_EEENS5_IJNST_ISG_SC_EENST_INS5_IJNSA_ILi16EEESB_EEES19_EEEEESI_SK_SI_SK_NS1I_6fusion15FusionCallbacksIS1M_NS1T_17LinearCombinationISI_fSI_fLNS_15FloatRoundStyleE2EEES1N_S1S_JEEENS4_5SM1004TMEM4LOAD26SM100_TMEM_LOAD_32dp32b16xENS4_13SM90_TMA_LOADENS12_INS13_ILi1ELi4ELi3EEES16_NST_INS5_IJS17_S1P_EEENS5_IJS1P_SC_EEEEEEENS4_39AutoVectorizingCopyWithAssumedAlignmentILi128EEENS4_14SM90_TMA_STOREES28_S2A_S2A_EEEvvEEEEvNT_6ParamsE --------------------------
	.section	.text._ZN7cutlass13device_kernelINS_4gemm6kernel13GemmUniversalIN4cute5tupleIJiiiiEEENS1_10collective13CollectiveMmaINS1_35MainloopSm100TmaUmmaWarpSpecializedILi3ELi2ELi4ENS5_IJNS4_1CILi2EEENSA_ILi1EEESC_EEEEENS5_IJNSA_ILi128EEESF_NSA_ILi64EEEEEENS_6half_tENS5_IJSC_llEEESI_NS5_IJlSC_lEEENS4_8TiledMMAINS4_8MMA_AtomIJNS4_26SM100_MMA_F16BF16_2x1SM_SSISI_SI_fLi128ELi128ELNS4_4UMMA5MajorE1ELSP_0ELNSO_7ScaleInE0ELSQ_0EEEEEENS4_6LayoutINS5_IJSC_SC_SC_EEENS5_IJNSA_ILi0EEESV_SV_EEEEENS5_IJNS4_10UnderscoreESY_SY_EEEEENS4_18SM100_TMA_2SM_LOADENS4_14ComposedLayoutINS4_7SwizzleILi3ELi4ELi3EEENS4_18smem_ptr_flag_bitsILi16EEENST_INS5_IJSG_NSA_ILi8EEEEEENS5_IJSC_SG_EEEEEEEvNS4_8identityES11_NS12_IS14_S16_NST_INS5_IJS17_SG_EEENS5_IJSG_SC_EEEEEEEvS1C_EENS_8epilogue10collective18CollectiveEpilogueINS1I_23Sm100TmaWarpSpecializedILi4ELi2ELi16ELb1ELb0EEEJNS5_IJSG_SF_SG_EEENS5_IJNST_ISG_SC_EENST_INS5_IJNSA_ILi16EEESB_EEES19_EEEEESI_SK_SI_SK_NS1I_6fusion15FusionCallbacksIS1M_NS1T_17LinearCombinationISI_fSI_fLNS_15FloatRoundStyleE2EEES1N_S1S_JEEENS4_5SM1004TMEM4LOAD26SM100_TMEM_LOAD_32dp32b16xENS4_13SM90_TMA_LOADENS12_INS13_ILi1ELi4ELi3EEES16_NST_INS5_IJS17_S1P_EEENS5_IJS1P_SC_EEEEEEENS4_39AutoVectorizingCopyWithAssumedAlignmentILi128EEENS4_14SM90_TMA_STOREES28_S2A_S2A_EEEvvEEEEvNT_6ParamsE,"ax",@progbits
	.align	128
.text._ZN7cutlass13device_kernelINS_4gemm6kernel13GemmUniversalIN4cute5tupleIJiiiiEEENS1_10collective13CollectiveMmaINS1_35MainloopSm100TmaUmmaWarpSpecializedILi3ELi2ELi4ENS5_IJNS4_1CILi2EEENSA_ILi1EEESC_EEEEENS5_IJNSA_ILi128EEESF_NSA_ILi64EEEEEENS_6half_tENS5_IJSC_llEEESI_NS5_IJlSC_lEEENS4_8TiledMMAINS4_8MMA_AtomIJNS4_26SM100_MMA_F16BF16_2x1SM_SSISI_SI_fLi128ELi128ELNS4_4UMMA5MajorE1ELSP_0ELNSO_7ScaleInE0ELSQ_0EEEEEENS4_6LayoutINS5_IJSC_SC_SC_EEENS5_IJNSA_ILi0EEESV_SV_EEEEENS5_IJNS4_10UnderscoreESY_SY_EEEEENS4_18SM100_TMA_2SM_LOADENS4_14ComposedLayoutINS4_7SwizzleILi3ELi4ELi3EEENS4_18smem_ptr_flag_bitsILi16EEENST_INS5_IJSG_NSA_ILi8EEEEEENS5_IJSC_SG_EEEEEEEvNS4_8identityES11_NS12_IS14_S16_NST_INS5_IJS17_SG_EEENS5_IJSG_SC_EEEEEEEvS1C_EENS_8epilogue10collective18CollectiveEpilogueINS1I_23Sm100TmaWarpSpecializedILi4ELi2ELi16ELb1ELb0EEEJNS5_IJSG_SF_SG_EEENS5_IJNST_ISG_SC_EENST_INS5_IJNSA_ILi16EEESB_EEES19_EEEEESI_SK_SI_SK_NS1I_6fusion15FusionCallbacksIS1M_NS1T_17LinearCombinationISI_fSI_fLNS_15FloatRoundStyleE2EEES1N_S1S_JEEENS4_5SM1004TMEM4LOAD26SM100_TMEM_LOAD_32dp32b16xENS4_13SM90_TMA_LOADENS12_INS13_ILi1ELi4ELi3EEES16_NST_INS5_IJS17_S1P_EEENS5_IJS1P_SC_EEEEEEENS4_39AutoVectorizingCopyWithAssumedAlignmentILi128EEENS4_14SM90_TMA_STOREES28_S2A_S2A_EEEvvEEEEvNT_6ParamsE:
        .type           _ZN7cutlass13device_kernelINS_4gemm6kernel13GemmUniversalIN4cute5tupleIJiiiiEEENS1_10collective13CollectiveMmaINS1_35MainloopSm100TmaUmmaWarpSpecializedILi3ELi2ELi4ENS5_IJNS4_1CILi2EEENSA_ILi1EEESC_EEEEENS5_IJNSA_ILi128EEESF_NSA_ILi64EEEEEENS_6half_tENS5_IJSC_llEEESI_NS5_IJlSC_lEEENS4_8TiledMMAINS4_8MMA_AtomIJNS4_26SM100_MMA_F16BF16_2x1SM_SSISI_SI_fLi128ELi128ELNS4_4UMMA5MajorE1ELSP_0ELNSO_7ScaleInE0ELSQ_0EEEEEENS4_6LayoutINS5_IJSC_SC_SC_EEENS5_IJNSA_ILi0EEESV_SV_EEEEENS5_IJNS4_10UnderscoreESY_SY_EEEEENS4_18SM100_TMA_2SM_LOADENS4_14ComposedLayoutINS4_7SwizzleILi3ELi4ELi3EEENS4_18smem_ptr_flag_bitsILi16EEENST_INS5_IJSG_NSA_ILi8EEEEEENS5_IJSC_SG_EEEEEEEvNS4_8identityES11_NS12_IS14_S16_NST_INS5_IJS17_SG_EEENS5_IJSG_SC_EEEEEEEvS1C_EENS_8epilogue10collective18CollectiveEpilogueINS1I_23Sm100TmaWarpSpecializedILi4ELi2ELi16ELb1ELb0EEEJNS5_IJSG_SF_SG_EEENS5_IJNST_ISG_SC_EENST_INS5_IJNSA_ILi16EEESB_EEES19_EEEEESI_SK_SI_SK_NS1I_6fusion15FusionCallbacksIS1M_NS1T_17LinearCombinationISI_fSI_fLNS_15FloatRoundStyleE2EEES1N_S1S_JEEENS4_5SM1004TMEM4LOAD26SM100_TMEM_LOAD_32dp32b16xENS4_13SM90_TMA_LOADENS12_INS13_ILi1ELi4ELi3EEES16_NST_INS5_IJS17_S1P_EEENS5_IJS1P_SC_EEEEEEENS4_39AutoVectorizingCopyWithAssumedAlignmentILi128EEENS4_14SM90_TMA_STOREES28_S2A_S2A_EEEvvEEEEvNT_6ParamsE,@function
        .size           _ZN7cutlass13device_kernelINS_4gemm6kernel13GemmUniversalIN4cute5tupleIJiiiiEEENS1_10collective13CollectiveMmaINS1_35MainloopSm100TmaUmmaWarpSpecializedILi3ELi2ELi4ENS5_IJNS4_1CILi2EEENSA_ILi1EEESC_EEEEENS5_IJNSA_ILi128EEESF_NSA_ILi64EEEEEENS_6half_tENS5_IJSC_llEEESI_NS5_IJlSC_lEEENS4_8TiledMMAINS4_8MMA_AtomIJNS4_26SM100_MMA_F16BF16_2x1SM_SSISI_SI_fLi128ELi128ELNS4_4UMMA5MajorE1ELSP_0ELNSO_7ScaleInE0ELSQ_0EEEEEENS4_6LayoutINS5_IJSC_SC_SC_EEENS5_IJNSA_ILi0EEESV_SV_EEEEENS5_IJNS4_10UnderscoreESY_SY_EEEEENS4_18SM100_TMA_2SM_LOADENS4_14ComposedLayoutINS4_7SwizzleILi3ELi4ELi3EEENS4_18smem_ptr_flag_bitsILi16EEENST_INS5_IJSG_NSA_ILi8EEEEEENS5_IJSC_SG_EEEEEEEvNS4_8identityES11_NS12_IS14_S16_NST_INS5_IJS17_SG_EEENS5_IJSG_SC_EEEEEEEvS1C_EENS_8epilogue10collective18CollectiveEpilogueINS1I_23Sm100TmaWarpSpecializedILi4ELi2ELi16ELb1ELb0EEEJNS5_IJSG_SF_SG_EEENS5_IJNST_ISG_SC_EENST_INS5_IJNSA_ILi16EEESB_EEES19_EEEEESI_SK_SI_SK_NS1I_6fusion15FusionCallbacksIS1M_NS1T_17LinearCombinationISI_fSI_fLNS_15FloatRoundStyleE2EEES1N_S1S_JEEENS4_5SM1004TMEM4LOAD26SM100_TMEM_LOAD_32dp32b16xENS4_13SM90_TMA_LOADENS12_INS13_ILi1ELi4ELi3EEES16_NST_INS5_IJS17_S1P_EEENS5_IJS1P_SC_EEEEEEENS4_39AutoVectorizingCopyWithAssumedAlignmentILi128EEENS4_14SM90_TMA_STOREES28_S2A_S2A_EEEvvEEEEvNT_6ParamsE,(.L_x_194 - _ZN7cutlass13device_kernelINS_4gemm6kernel13GemmUniversalIN4cute5tupleIJiiiiEEENS1_10collective13CollectiveMmaINS1_35MainloopSm100TmaUmmaWarpSpecializedILi3ELi2ELi4ENS5_IJNS4_1CILi2EEENSA_ILi1EEESC_EEEEENS5_IJNSA_ILi128EEESF_NSA_ILi64EEEEEENS_6half_tENS5_IJSC_llEEESI_NS5_IJlSC_lEEENS4_8TiledMMAINS4_8MMA_AtomIJNS4_26SM100_MMA_F16BF16_2x1SM_SSISI_SI_fLi128ELi128ELNS4_4UMMA5MajorE1ELSP_0ELNSO_7ScaleInE0ELSQ_0EEEEEENS4_6LayoutINS5_IJSC_SC_SC_EEENS5_IJNSA_ILi0EEESV_SV_EEEEENS5_IJNS4_10UnderscoreESY_SY_EEEEENS4_18SM100_TMA_2SM_LOADENS4_14ComposedLayoutINS4_7SwizzleILi3ELi4ELi3EEENS4_18smem_ptr_flag_bitsILi16EEENST_INS5_IJSG_NSA_ILi8EEEEEENS5_IJSC_SG_EEEEEEEvNS4_8identityES11_NS12_IS14_S16_NST_INS5_IJS17_SG_EEENS5_IJSG_SC_EEEEEEEvS1C_EENS_8epilogue10collective18CollectiveEpilogueINS1I_23Sm100TmaWarpSpecializedILi4ELi2ELi16ELb1ELb0EEEJNS5_IJSG_SF_SG_EEENS5_IJNST_ISG_SC_EENST_INS5_IJNSA_ILi16EEESB_EEES19_EEEEESI_SK_SI_SK_NS1I_6fusion15FusionCallbacksIS1M_NS1T_17LinearCombinationISI_fSI_fLNS_15FloatRoundStyleE2EEES1N_S1S_JEEENS4_5SM1004TMEM4LOAD26SM100_TMEM_LOAD_32dp32b16xENS4_13SM90_TMA_LOADENS12_INS13_ILi1ELi4ELi3EEES16_NST_INS5_IJS17_S1P_EEENS5_IJS1P_SC_EEEEEEENS4_39AutoVectorizingCopyWithAssumedAlignmentILi128EEENS4_14SM90_TMA_STOREES28_S2A_S2A_EEEvvEEEEvNT_6ParamsE)
        .other          _ZN7cutlass13device_kernelINS_4gemm6kernel13GemmUniversalIN4cute5tupleIJiiiiEEENS1_10collective13CollectiveMmaINS1_35MainloopSm100TmaUmmaWarpSpecializedILi3ELi2ELi4ENS5_IJNS4_1CILi2EEENSA_ILi1EEESC_EEEEENS5_IJNSA_ILi128EEESF_NSA_ILi64EEEEEENS_6half_tENS5_IJSC_llEEESI_NS5_IJlSC_lEEENS4_8TiledMMAINS4_8MMA_AtomIJNS4_26SM100_MMA_F16BF16_2x1SM_SSISI_SI_fLi128ELi128ELNS4_4UMMA5MajorE1ELSP_0ELNSO_7ScaleInE0ELSQ_0EEEEEENS4_6LayoutINS5_IJSC_SC_SC_EEENS5_IJNSA_ILi0EEESV_SV_EEEEENS5_IJNS4_10UnderscoreESY_SY_EEEEENS4_18SM100_TMA_2SM_LOADENS4_14ComposedLayoutINS4_7SwizzleILi3ELi4ELi3EEENS4_18smem_ptr_flag_bitsILi16EEENST_INS5_IJSG_NSA_ILi8EEEEEENS5_IJSC_SG_EEEEEEEvNS4_8identityES11_NS12_IS14_S16_NST_INS5_IJS17_SG_EEENS5_IJSG_SC_EEEEEEEvS1C_EENS_8epilogue10collective18CollectiveEpilogueINS1I_23Sm100TmaWarpSpecializedILi4ELi2ELi16ELb1ELb0EEEJNS5_IJSG_SF_SG_EEENS5_IJNST_ISG_SC_EENST_INS5_IJNSA_ILi16EEESB_EEES19_EEEEESI_SK_SI_SK_NS1I_6fusion15FusionCallbacksIS1M_NS1T_17LinearCombinationISI_fSI_fLNS_15FloatRoundStyleE2EEES1N_S1S_JEEENS4_5SM1004TMEM4LOAD26SM100_TMEM_LOAD_32dp32b16xENS4_13SM90_TMA_LOADENS12_INS13_ILi1ELi4ELi3EEES16_NST_INS5_IJS17_S1P_EEENS5_IJS1P_SC_EEEEEEENS4_39AutoVectorizingCopyWithAssumedAlignmentILi128EEENS4_14SM90_TMA_STOREES28_S2A_S2A_EEEvvEEEEvNT_6ParamsE,@"STO_CUDA_ENTRY STV_DEFAULT"
_ZN7cutlass13device_kernelINS_4gemm6kernel13GemmUniversalIN4cute5tupleIJiiiiEEENS1_10collective13CollectiveMmaINS1_35MainloopSm100TmaUmmaWarpSpecializedILi3ELi2ELi4ENS5_IJNS4_1CILi2EEENSA_ILi1EEESC_EEEEENS5_IJNSA_ILi128EEESF_NSA_ILi64EEEEEENS_6half_tENS5_IJSC_llEEESI_NS5_IJlSC_lEEENS4_8TiledMMAINS4_8MMA_AtomIJNS4_26SM100_MMA_F16BF16_2x1SM_SSISI_SI_fLi128ELi128ELNS4_4UMMA5MajorE1ELSP_0ELNSO_7ScaleInE0ELSQ_0EEEEEENS4_6LayoutINS5_IJSC_SC_SC_EEENS5_IJNSA_ILi0EEESV_SV_EEEEENS5_IJNS4_10UnderscoreESY_SY_EEEEENS4_18SM100_TMA_2SM_LOADENS4_14ComposedLayoutINS4_7SwizzleILi3ELi4ELi3EEENS4_18smem_ptr_flag_bitsILi16EEENST_INS5_IJSG_NSA_ILi8EEEEEENS5_IJSC_SG_EEEEEEEvNS4_8identityES11_NS12_IS14_S16_NST_INS5_IJS17_SG_EEENS5_IJSG_SC_EEEEEEEvS1C_EENS_8epilogue10collective18CollectiveEpilogueINS1I_23Sm100TmaWarpSpecializedILi4ELi2ELi16ELb1ELb0EEEJNS5_IJSG_SF_SG_EEENS5_IJNST_ISG_SC_EENST_INS5_IJNSA_ILi16EEESB_EEES19_EEEEESI_SK_SI_SK_NS1I_6fusion15FusionCallbacksIS1M_NS1T_17LinearCombinationISI_fSI_fLNS_15FloatRoundStyleE2EEES1N_S1S_JEEENS4_5SM1004TMEM4LOAD26SM100_TMEM_LOAD_32dp32b16xENS4_13SM90_TMA_LOADENS12_INS13_ILi1ELi4ELi3EEES16_NST_INS5_IJS17_S1P_EEENS5_IJS1P_SC_EEEEEEENS4_39AutoVectorizingCopyWithAssumedAlignmentILi128EEENS4_14SM90_TMA_STOREES28_S2A_S2A_EEEvvEEEEvNT_6ParamsE:
[----:B------:R-:W1:Y:S01]  /*0000*/  LDC R1, c[0x0][0x37c] ;  /* 0x0000df00ff017b82 */ /* 0x000e620000000800 */
[----:B------:R-:W2:Y:S01]  /*0010*/  S2R R72, SR_TID.X ;  /* 0x0000000000487919 */ /* 0x000ea20000002100 */
[----:B------:R-:W3:Y:S06]  /*0020*/  LDCU.64 UR6, c[0x0][0x890] ;  /* 0x00011200ff0677ac */ /* 0x000eec0008000a00 */
[----:B------:R-:W4:Y:S01]  /*0030*/  S2UR UR37, SR_CgaCtaId ;  /* 0x00000000002579c3 */ /* 0x000f220000008800 */
[----:B------:R-:W-:Y:S02]  /*0040*/  PRMT R59, RZ, 0x7610, R59 ;  /* 0x00007610ff3b7816 */ /* 0x000fe4000000003b */
[----:B------:R-:W-:Y:S01]  /*0050*/  ELECT P1, URZ, PT ;  /* 0x0000000000ff782f */ /* 0x000fe20003820000 */
[----:B------:R-:W1:Y:S01]  /*0060*/  LDCU.64 UR46, c[0x0][0x358] ;  /* 0x00006b00ff2e77ac */ /* 0x000e620008000a00 */
[----:B---3--:R-:W-:-:S04]  /*0070*/  UISETP.NE.U32.AND UP0, UPT, UR6, URZ, UPT ;  /* 0x000000ff0600728c */ /* 0x008fc8000bf05070 */
[----:B------:R-:W-:Y:S02]  /*0080*/  UISETP.NE.AND.EX UP0, UPT, UR7, URZ, UPT, UP0 ;  /* 0x000000ff0700728c */ /* 0x000fe4000bf05300 */
[----:B----4-:R-:W-:Y:S02]  /*0090*/  ULOP3.LUT UR5, UR37, 0x1, URZ, 0xc0, !UPT ;  /* 0x0000000125057892 */ /* 0x010fe4000f8ec0ff */
[----:B------:R-:W-:Y:S01]  /*00a0*/  ULOP3.LUT UR4, UR37, 0x1, URZ, 0x3c, !UPT ;  /* 0x0000000125047892 */ /* 0x000fe2000f8e3cff */
[----:B--2---:R-:W-:-:S05]  /*00b0*/  SHF.R.U32.HI R66, RZ, 0x5, R72 ;  /* 0x00000005ff427819 */ /* 0x004fca0000011648 */
[----:B------:R-:W2:Y:S02]  /*00c0*/  SHFL.IDX PT, R0, R66, RZ, 0x1f ;  /* 0x00001fff42007589 */ /* 0x000ea400000e0000 */
[----:B--2---:R-:W-:Y:S01]  /*00d0*/  R2UR UR10, R0 ;  /* 0x00000000000a72ca */ /* 0x004fe200000e0000 */
[----:B-1----:R-:W-:-:S14]  /*00e0*/  BRA.U UP0, `(.L_x_0) ;  /* 0x00000001002c7547 */ /* 0x002fdc000b800000 */
[----:B------:R-:W1:Y:S02]  /*00f0*/  LDCU.64 UR8, c[0x0][0x888] ;  /* 0x00011100ff0877ac */ /* 0x000e640008000a00 */
[----:B-1----:R-:W-:-:S04]  /*0100*/  UISETP.NE.U32.AND UP0, UPT, UR8, URZ, UPT ;  /* 0x000000ff0800728c */ /* 0x002fc8000bf05070 */
[----:B------:R-:W-:-:S09]  /*0110*/  UISETP.NE.AND.EX UP0, UPT, UR9, URZ, UPT, UP0 ;  /* 0x000000ff0900728c */ /* 0x000fd2000bf05300 */
[----:B------:R-:W-:Y:S05]  /*0120*/  BRA.U !UP0, `(.L_x_1) ;  /* 0x0000000108107547 */ /* 0x000fea000b800000 */
[----:B------:R-:W1:Y:S02]  /*0130*/  LDC.64 R2, c[0x0][0x888] ;  /* 0x00022200ff027b82 */ /* 0x000e640000000a00 */
[----:B-1----:R1:W5:Y:S01]  /*0140*/  LDG.E R35, desc[UR46][R2.64] ;  /* 0x0000002e02237981 */ /* 0x002362000c1e1900 */
[----:B------:R-:W-:Y:S01]  /*0150*/  HFMA2 R59, -RZ, RZ, 0, 5.9604644775390625e-08 ;  /* 0x00000001ff3b7431 */ /* 0x000fe200000001ff */
[----:B------:R-:W-:Y:S05]  /*0160*/  BRA `(.L_x_0) ;  /* 0x00000000000c7947 */ /* 0x000fea0003800000 */
.L_x_1:
[----:B------:R-:W1:Y:S01]  /*0170*/  LDCU UR8, c[0x0][0x880] ;  /* 0x00011000ff0877ac */ /* 0x000e620008000800 */
[----:B------:R-:W-:Y:S01]  /*0180*/  HFMA2 R59, -RZ, RZ, 0, 5.9604644775390625e-08 ;  /* 0x00000001ff3b7431 */ /* 0x000fe200000001ff */
[----:B-1----:R-:W-:-:S07]  /*0190*/  MOV R35, UR8 ;  /* 0x0000000800237c02 */ /* 0x002fce0008000f00 */
.L_x_0:
[----:B------:R-:W2:Y:S02]  /*01a0*/  LDCU.64 UR8, c[0x0][0x8b0] ;  /* 0x00011600ff0877ac */ /* 0x000ea40008000a00 */
[----:B--2---:R-:W-:-:S04]  /*01b0*/  UISETP.NE.U32.AND UP0, UPT, UR8, URZ, UPT ;  /* 0x000000ff0800728c */ /* 0x004fc8000bf05070 */
[----:B------:R-:W-:-:S09]  /*01c0*/  UISETP.NE.AND.EX UP0, UPT, UR9, URZ, UPT, UP0 ;  /* 0x000000ff0900728c */ /* 0x000fd2000bf05300 */
[----:B------:R-:W-:Y:S05]  /*01d0*/  BRA.U UP0, `(.L_x_2) ;  /* 0x0000000100247547 */ /* 0x000fea000b800000 */
[----:B------:R-:W2:Y:S02]  /*01e0*/  LDCU.64 UR8, c[0x0][0x8a8] ;  /* 0x00011500ff0877ac */ /* 0x000ea40008000a00 */
[----:B--2---:R-:W-:-:S04]  /*01f0*/  UISETP.NE.U32.AND UP0, UPT, UR8, URZ, UPT ;  /* 0x000000ff0800728c */ /* 0x004fc8000bf05070 */
[----:B------:R-:W-:-:S09]  /*0200*/  UISETP.NE.AND.EX UP0, UPT, UR9, URZ, UPT, UP0 ;  /* 0x000000ff0900728c */ /* 0x000fd2000bf05300 */
[----:B------:R-:W-:Y:S05]  /*0210*/  BRA.U !UP0, `(.L_x_3) ;  /* 0x00000001080c7547 */ /* 0x000fea000b800000 */
[----:B------:R-:W2:Y:S02]  /*0220*/  LDC.64 R32, c[0x0][0x8a8] ;  /* 0x00022a00ff207b82 */ /* 0x000ea40000000a00 */
[----:B--2---:R2:W5:Y:S01]  /*0230*/  LDG.E R32, desc[UR46][R32.64] ;  /* 0x0000002e20207981 */ /* 0x004562000c1e1900 */
[----:B------:R-:W-:Y:S05]  /*0240*/  BRA `(.L_x_2) ;  /* 0x0000000000087947 */ /* 0x000fea0003800000 */
.L_x_3:
[----:B------:R-:W2:Y:S02]  /*0250*/  LDCU UR8, c[0x0][0x8a0] ;  /* 0x00011400ff0877ac */ /* 0x000ea40008000800 */
[----:B--2---:R-:W-:Y:S02]  /*0260*/  MOV R32, UR8 ;  /* 0x0000000800207c02 */ /* 0x004fe40008000f00 */
.L_x_2:
[----:B------:R-:W-:Y:S01]  /*0270*/  IMAD.U32 R0, RZ, RZ, UR10 ;  /* 0x0000000aff007e24 */ /* 0x000fe2000f8e00ff */
[----:B------:R-:W-:Y:S04]  /*0280*/  BSSY.RECONVERGENT B0, `(.L_x_4) ;  /* 0x000000c000007945 */ /* 0x000fe80003800200 */
[C---:B------:R-:W-:Y:S02]  /*0290*/  ISETP.NE.OR P2, PT, R0.reuse, 0x1, !P1 ;  /* 0x000000010000780c */ /* 0x040fe40004f45670 */
[----:B------:R-:W-:-:S11]  /*02a0*/  ISETP.NE.OR P0, PT, R0, 0x3, !P1 ;  /* 0x000000030000780c */ /* 0x000fd60004f05670 */
[----:B------:R-:W-:Y:S05]  /*02b0*/  @P2 BRA `(.L_x_5) ;  /* 0x0000000000202947 */ /* 0x000fea0003800000 */
[----:B------:R-:W3:Y:S02]  /*02c0*/  LDCU.64 UR8, c[0x0][0x348] ;  /* 0x00006900ff0877ac */ /* 0x000ee40008000a00 */
[----:B---3--:R-:W-:Y:S02]  /*02d0*/  UIADD3 UR12, UP1, UPT, UR8, 0x80, URZ ;  /* 0x00000080080c7890 */ /* 0x008fe4000ff3e0ff */
[----:B------:R-:W-:Y:S02]  /*02e0*/  UIADD3 UR8, UP0, UPT, UR8, 0x180, URZ ;  /* 0x0000018008087890 */ /* 0x000fe4000ff1e0ff */
[----:B------:R-:W-:Y:S02]  /*02f0*/  UIADD3.X UR13, UPT, UPT, URZ, UR9, URZ, UP1, !UPT ;  /* 0x00000009ff0d7290 */ /* 0x000fe40008ffe4ff */
[----:B------:R-:W-:-:S07]  /*0300*/  UIADD3.X UR9, UPT, UPT, URZ, UR9, URZ, UP0, !UPT ;  /* 0x00000009ff097290 */ /* 0x000fce00087fe4ff */
[----:B------:R3:W-:Y:S02]  /*0310*/  UTMACCTL.PF [UR12] ;  /* 0x000000000c0079b9 */ /* 0x0007e40008040000 */
[----:B------:R3:W-:Y:S02]  /*0320*/  UTMACCTL.PF [UR8] ;  /* 0x00000000080079b9 */ /* 0x0007e40008040000 */
[----:B---3--:R-:W-:Y:S01]  /*0330*/  NOP ;  /* 0x0000000000007918 */ /* 0x008fe20000000000 */
.L_x_5:
[----:B------:R-:W-:Y:S05]  /*0340*/  BSYNC.RECONVERGENT B0 ;  /* 0x0000000000007941 */ /* 0x000fea0003800200 */
.L_x_4:
[----:B------:R-:W-:Y:S04]  /*0350*/  BSSY.RECONVERGENT B0, `(.L_x_6) ;  /* 0x000000a000007945 */ /* 0x000fe80003800200 */
        /* <DEDUP_REMOVED lines=9> */
.L_x_7:
[----:B------:R-:W-:Y:S05]  /*03f0*/  BSYNC.RECONVERGENT B0 ;  /* 0x0000000000007941 */ /* 0x000fea0003800200 */
.L_x_6:
[----:B------:R-:W3:Y:S01]  /*0400*/  LDCU.64 UR8, c[0x0][0x888] ;  /* 0x00011100ff0877ac */ /* 0x000ee20008000a00 */
[----:B------:R-:W-:Y:S02]  /*0410*/  UISETP.EQ.U32.AND UP1, UPT, UR6, URZ, UPT ;  /* 0x000000ff0600728c */ /* 0x000fe4000bf22070 */
[----:B------:R-:W-:Y:S02]  /*0420*/  UPLOP3.LUT UP5, UPT, UPT, UPT, UPT, 0x80, 0x8 ;  /* 0x000000000008789c */ /* 0x000fe40003faf070 */
[----:B---3--:R-:W-:-:S04]  /*0430*/  UISETP.NE.U32.AND UP0, UPT, UR8, URZ, UPT ;  /* 0x000000ff0800728c */ /* 0x008fc8000bf05070 */
[----:B------:R-:W-:-:S04]  /*0440*/  UISETP.NE.AND.EX UP0, UPT, UR9, URZ, UPT, UP0 ;  /* 0x000000ff0900728c */ /* 0x000fc8000bf05300 */
[----:B------:R-:W-:-:S04]  /*0450*/  UISETP.EQ.OR.EX UP2, UPT, UR7, URZ, !UP0, UP1 ;  /* 0x000000ff0700728c */ /* 0x000fc8000c742710 */
[----:B------:R-:W-:-:S05]  /*0460*/  UP2UR UR50, UPR, URZ, 0x4 ;  /* 0x00000004ff327883 */ /* 0x000fca0008000000 */
[----:B------:R-:W-:Y:S07]  /*0470*/  BRA.U !UP2, `(.L_x_8) ;  /* 0x000000010a207547 */ /* 0x000fee000b800000 */
[----:B------:R-:W-:Y:S01]  /*0480*/  UISETP.NE.U32.AND UP2, UPT, UR6, URZ, UPT ;  /* 0x000000ff0600728c */ /* 0x000fe2000bf45070 */
[----:B-----5:R-:W-:Y:S01]  /*0490*/  FSETP.NEU.AND P0, PT, R35, RZ, PT ;  /* 0x000000ff2300720b */ /* 0x020fe20003f0d000 */
[----:B------:R-:W-:Y:S02]  /*04a0*/  USEL UR6, URZ, 0xffffffff, UP0 ;  /* 0xffffffffff067887 */ /* 0x000fe40008000000 */
[----:B------:R-:W-:-:S10]  /*04b0*/  UISETP.NE.AND.EX UP2, UPT, UR7, URZ, UPT, UP2 ;  /* 0x000000ff0700728c */ /* 0x000fd4000bf45320 */
[----:B------:R-:W-:Y:S01]  /*04c0*/  VOTEU.ANY UP1, P0 ;  /* 0x0000000000ff7886 */ /* 0x000fe20000020100 */
[----:B------:R-:W-:-:S04]  /*04d0*/  @!UP2 USEL UR6, URZ, 0xffffffff, UP1 ;  /* 0xffffffffff06a887 */ /* 0x000fc80008800000 */
[----:B------:R-:W-:-:S04]  /*04e0*/  ULOP3.LUT UR6, UR6, 0x1, URZ, 0xc0, !UPT ;  /* 0x0000000106067892 */ /* 0x000fc8000f8ec0ff */
[----:B------:R-:W-:-:S11]  /*04f0*/  UISETP.NE.U32.AND UP5, UPT, UR6, 0x1, UPT ;  /* 0x000000010600788c */ /* 0x000fd6000bfa5070 */
.L_x_8:
[----:B------:R-:W3:Y:S01]  /*0500*/  SHFL.IDX PT, R0, R66, RZ, 0x1f ;  /* 0x00001fff42007589 */ /* 0x000ee200000e0000 */
[----:B------:R-:W-:-:S04]  /*0510*/  UISETP.NE.AND UP1, UPT, UR10, 0x2, UPT ;  /* 0x000000020a00788c */ /* 0x000fc8000bf25270 */
[----:B------:R-:W-:Y:S02]  /*0520*/  UISETP.EQ.AND UP2, UPT, UR5, URZ, !UP1 ;  /* 0x000000ff0500728c */ /* 0x000fe4000cf42270 */
[----:B------:R-:W-:-:S04]  /*0530*/  USEL UR6, URZ, 0x1, UP1 ;  /* 0x00000001ff067887 */ /* 0x000fc80008800000 */
[----:B------:R-:W-:Y:S02]  /*0540*/  PLOP3.LUT P5, PT, P1, PT, UP2, 0x80, 0x8 ;  /* 0x000000000008781c */ /* 0x000fe40000faf028 */
[----:B---3--:R-:W-:-:S13]  /*0550*/  ISETP.NE.AND P0, PT, R0, RZ, PT ;  /* 0x000000ff0000720c */ /* 0x008fda0003f05270 */
[----:B------:R-:W-:Y:S05]  /*0560*/  @P0 BRA `(.L_x_9) ;  /* 0x00000000003c0947 */ /* 0x000fea0003800000 */
[----:B------:R-:W-:Y:S01]  /*0570*/  UMOV UR8, 0x400 ;  /* 0x0000040000087882 */ /* 0x000fe20000000000 */
[----:B------:R-:W-:Y:S01]  /*0580*/  UMOV UR7, 0x1 ;  /* 0x0000000100077882 */ /* 0x000fe20000000000 */
[----:B------:R-:W-:Y:S02]  /*0590*/  ULEA UR8, UR37, UR8, 0x18 ;  /* 0x0000000825087291 */ /* 0x000fe4000f8ec0ff */
[----:B------:R-:W-:-:S04]  /*05a0*/  UIADD3 UR12, UPT, UPT, -UR7, 0x100000, URZ ;  /* 0x00100000070c7890 */ /* 0x000fc8000fffe1ff */
[----:B------:R-:W-:Y:S02]  /*05b0*/  USHF.L.U32 UR13, UR12, 0xb, URZ ;  /* 0x0000000b0c0d7899 */ /* 0x000fe400080006ff */
[----:B------:R-:W-:Y:S01]  /*05c0*/  USHF.L.U32 UR12, UR12, 0x1, URZ ;  /* 0x000000010c0c7899 */ /* 0x000fe200080006ff */
[----:B------:R-:W-:Y:S01]  /*05d0*/  ELECT P0, URZ, PT ;  /* 0x0000000000ff782f */ /* 0x000fe20003800000 */
[----:B------:R-:W3:Y:S10]  /*05e0*/  FENCE.VIEW.ASYNC.S ;  /* 0x00000000000073c6 */ /* 0x000ef40000000000 */
[----:B---3--:R3:W4:Y:S01]  /*05f0*/  SYNCS.EXCH.64 URZ, [UR8], UR12 ;  /* 0x0000000c08ff75b2 */ /* 0x0087220008000100 */
[----:B------:R3:W1:Y:S01]  /*0600*/  SYNCS.EXCH.64 URZ, [UR8+0x18], UR12 ;  /* 0x0000180c08ff75b2 */ /* 0x0006620008000100 */
[----:B------:R3:W1:Y:S01]  /*0610*/  SYNCS.EXCH.64 URZ, [UR8+0x8], UR12 ;  /* 0x0000080c08ff75b2 */ /* 0x0006620008000100 */
[----:B------:R3:W1:Y:S01]  /*0620*/  SYNCS.EXCH.64 URZ, [UR8+0x20], UR12 ;  /* 0x0000200c08ff75b2 */ /* 0x0006620008000100 */
[----:B------:R3:W1:Y:S01]  /*0630*/  SYNCS.EXCH.64 URZ, [UR8+0x10], UR12 ;  /* 0x0000100c08ff75b2 */ /* 0x0006620008000100 */
[----:B------:R3:W1:Y:S01]  /*0640*/  SYNCS.EXCH.64 URZ, [UR8+0x28], UR12 ;  /* 0x0000280c08ff75b2 */ /* 0x0006620008000100 */
[----:B------:R-:W-:Y:S01]  /*0650*/  NOP ;  /* 0x0000000000007918 */ /* 0x000fe20000000000 */
.L_x_9:
[----:B------:R-:W2:Y:S01]  /*0660*/  SHFL.IDX PT, R0, R66, RZ, 0x1f ;  /* 0x00001fff42007589 */ /* 0x000ea200000e0000 */
[----:B------:R-:W-:Y:S01]  /*0670*/  NOP ;  /* 0x0000000000007918 */ /* 0x000fe20000000000 */
[----:B--2---:R-:W-:-:S13]  /*0680*/  ISETP.NE.AND P0, PT, R0, 0x1, PT ;  /* 0x000000010000780c */ /* 0x004fda0003f05270 */
[----:B------:R-:W-:Y:S05]  /*0690*/  @P0 BRA `(.L_x_10) ;  /* 0x0000000000540947 */ /* 0x000fea0003800000 */
[----:B------:R-:W-:Y:S01]  /*06a0*/  UMOV UR9, 0x400 ;  /* 0x0000040000097882 */ /* 0x000fe20000000000 */
[----:B---3--:R-:W-:Y:S01]  /*06b0*/  UMOV UR8, 0x20 ;  /* 0x0000002000087882 */ /* 0x008fe20000000000 */
[----:B------:R-:W-:Y:S01]  /*06c0*/  UMOV UR7, 0x80 ;  /* 0x0000008000077882 */ /* 0x000fe20000000000 */
[----:B------:R-:W-:Y:S02]  /*06d0*/  ULEA UR9, UR37, UR9, 0x18 ;  /* 0x0000000925097291 */ /* 0x000fe4000f8ec0ff */
[----:B------:R-:W-:-:S04]  /*06e0*/  UIADD3 UR12, UPT, UPT, -UR8, 0x100000, URZ ;  /* 0x00100000080c7890 */ /* 0x000fc8000fffe1ff */
[----:B------:R-:W-:Y:S02]  /*06f0*/  USHF.L.U32 UR13, UR12, 0xb, URZ ;  /* 0x0000000b0c0d7899 */ /* 0x000fe400080006ff */
[----:B------:R-:W-:Y:S02]  /*0700*/  USHF.L.U32 UR12, UR12, 0x1, URZ ;  /* 0x000000010c0c7899 */ /* 0x000fe400080006ff */
[----:B------:R-:W-:-:S04]  /*0710*/  UIADD3 UR14, UPT, UPT, -UR7, 0x100000, URZ ;  /* 0x00100000070e7890 */ /* 0x000fc8000fffe1ff */
[----:B------:R-:W-:Y:S02]  /*0720*/  USHF.L.U32 UR15, UR14, 0xb, URZ ;  /* 0x0000000b0e0f7899 */ /* 0x000fe400080006ff */
[----:B------:R-:W-:Y:S01]  /*0730*/  USHF.L.U32 UR14, UR14, 0x1, URZ ;  /* 0x000000010e0e7899 */ /* 0x000fe200080006ff */
[----:B------:R-:W-:Y:S01]  /*0740*/  ELECT P0, URZ, PT ;  /* 0x0000000000ff782f */ /* 0x000fe20003800000 */
[----:B------:R-:W2:Y:S02]  /*0750*/  FENCE.VIEW.ASYNC.S ;  /* 0x00000000000073c6 */ /* 0x000ea40000000000 */
[----:B--2---:R2:W3:Y:S08]  /*0760*/  SYNCS.EXCH.64 URZ, [UR9+0x30], UR12 ;  /* 0x0000300c09ff75b2 */ /* 0x0044f00008000100 */
[----:B------:R2:W1:Y:S01]  /*0770*/  SYNCS.EXCH.64 URZ, [UR9+0x50], UR14 ;  /* 0x0000500e09ff75b2 */ /* 0x0004620008000100 */
[----:B------:R2:W1:Y:S01]  /*0780*/  SYNCS.EXCH.64 URZ, [UR9+0x38], UR12 ;  /* 0x0000380c09ff75b2 */ /* 0x0004620008000100 */
[----:B------:R2:W1:Y:S01]  /*0790*/  SYNCS.EXCH.64 URZ, [UR9+0x58], UR14 ;  /* 0x0000580e09ff75b2 */ /* 0x0004620008000100 */
[----:B------:R2:W1:Y:S01]  /*07a0*/  SYNCS.EXCH.64 URZ, [UR9+0x40], UR12 ;  /* 0x0000400c09ff75b2 */ /* 0x0004620008000100 */
[----:B------:R2:W1:Y:S01]  /*07b0*/  SYNCS.EXCH.64 URZ, [UR9+0x60], UR14 ;  /* 0x0000600e09ff75b2 */ /* 0x0004620008000100 */
[----:B------:R2:W1:Y:S01]  /*07c0*/  SYNCS.EXCH.64 URZ, [UR9+0x48], UR12 ;  /* 0x0000480c09ff75b2 */ /* 0x0004620008000100 */
[----:B------:R2:W1:Y:S01]  /*07d0*/  SYNCS.EXCH.64 URZ, [UR9+0x68], UR14 ;  /* 0x0000680e09ff75b2 */ /* 0x0004620008000100 */
[----:B------:R-:W-:Y:S01]  /*07e0*/  NOP ;  /* 0x0000000000007918 */ /* 0x000fe20000000000 */
.L_x_10:
[----:B------:R-:W4:Y:S01]  /*07f0*/  SHFL.IDX PT, R0, R66, RZ, 0x1f ;  /* 0x00001fff42007589 */ /* 0x000f2200000e0000 */
[----:B------:R-:W-:Y:S01]  /*0800*/  NOP ;  /* 0x0000000000007918 */ /* 0x000fe20000000000 */
[----:B----4-:R-:W-:-:S13]  /*0810*/  ISETP.NE.AND P0, PT, R0, 0x3, PT ;  /* 0x000000030000780c */ /* 0x010fda0003f05270 */
[----:B------:R-:W-:Y:S05]  /*0820*/  @P0 BRA `(.L_x_11) ;  /* 0x00000000002c0947 */ /* 0x000fea0003800000 */
[----:B---3--:R-:W-:Y:S01]  /*0830*/  UMOV UR8, 0x400 ;  /* 0x0000040000087882 */ /* 0x008fe20000000000 */
[----:B------:R-:W-:Y:S01]  /*0840*/  UMOV UR7, 0x20 ;  /* 0x0000002000077882 */ /* 0x000fe20000000000 */
[----:B------:R-:W-:Y:S02]  /*0850*/  ULEA UR8, UR37, UR8, 0x18 ;  /* 0x0000000825087291 */ /* 0x000fe4000f8ec0ff */
[----:B--2---:R-:W-:-:S04]  /*0860*/  UIADD3 UR12, UPT, UPT, -UR7, 0x100000, URZ ;  /* 0x00100000070c7890 */ /* 0x004fc8000fffe1ff */
[----:B------:R-:W-:Y:S02]  /*0870*/  USHF.L.U32 UR13, UR12, 0xb, URZ ;  /* 0x0000000b0c0d7899 */ /* 0x000fe400080006ff */
[----:B------:R-:W-:Y:S01]  /*0880*/  USHF.L.U32 UR12, UR12, 0x1, URZ ;  /* 0x000000010c0c7899 */ /* 0x000fe200080006ff */
[----:B------:R-:W-:Y:S01]  /*0890*/  ELECT P0, URZ, PT ;  /* 0x0000000000ff782f */ /* 0x000fe20003800000 */
[----:B------:R-:W2:Y:S10]  /*08a0*/  FENCE.VIEW.ASYNC.S ;  /* 0x00000000000073c6 */ /* 0x000eb40000000000 */
[----:B--2---:R4:W2:Y:S01]  /*08b0*/  SYNCS.EXCH.64 URZ, [UR8+0x70], UR12 ;  /* 0x0000700c08ff75b2 */ /* 0x0048a20008000100 */
[----:B------:R4:W3:Y:S02]  /*08c0*/  SYNCS.EXCH.64 URZ, [UR8+0x78], UR12 ;  /* 0x0000780c08ff75b2 */ /* 0x0008e40008000100 */
[----:B----4-:R-:W-:Y:S01]  /*08d0*/  NOP ;  /* 0x0000000000007918 */ /* 0x010fe20000000000 */
.L_x_11:
[----:B------:R-:W4:Y:S01]  /*08e0*/  SHFL.IDX PT, R0, R66, RZ, 0x1f ;  /* 0x00001fff42007589 */ /* 0x000f2200000e0000 */
[----:B------:R-:W-:Y:S01]  /*08f0*/  NOP ;  /* 0x0000000000007918 */ /* 0x000fe20000000000 */
[----:B----4-:R-:W-:-:S13]  /*0900*/  ISETP.NE.AND P0, PT, R0, 0x4, PT ;  /* 0x000000040000780c */ /* 0x010fda0003f05270 */
[----:B------:R-:W-:Y:S05]  /*0910*/  @P0 BRA `(.L_x_12) ;  /* 0x0000000000480947 */ /* 0x000fea0003800000 */
[----:B--2---:R-:W-:Y:S01]  /*0920*/  UMOV UR9, 0x1e0 ;  /* 0x000001e000097882 */ /* 0x004fe20000000000 */
[----:B---3--:R-:W-:Y:S01]  /*0930*/  UMOV UR8, 0x400 ;  /* 0x0000040000087882 */ /* 0x008fe20000000000 */
[----:B------:R-:W-:Y:S01]  /*0940*/  USEL UR9, UR9, 0x1a0, UP5 ;  /* 0x000001a009097887 */ /* 0x000fe2000a800000 */
        /* <DEDUP_REMOVED lines=10> */
[----:B--2---:R4:W2:Y:S08]  /*09f0*/  SYNCS.EXCH.64 URZ, [UR8+0x80], UR12 ;  /* 0x0000800c08ff75b2 */ /* 0x0048b00008000100 */
[----:B------:R4:W3:Y:S01]  /*0a00*/  SYNCS.EXCH.64 URZ, [UR8+0x90], UR14 ;  /* 0x0000900e08ff75b2 */ /* 0x0008e20008000100 */
[----:B------:R4:W1:Y:S01]  /*0a10*/  SYNCS.EXCH.64 URZ, [UR8+0x88], UR12 ;  /* 0x0000880c08ff75b2 */ /* 0x0008620008000100 */
[----:B------:R4:W1:Y:S02]  /*0a20*/  SYNCS.EXCH.64 URZ, [UR8+0x98], UR14 ;  /* 0x0000980e08ff75b2 */ /* 0x0008640008000100 */
[----:B----4-:R-:W-:Y:S01]  /*0a30*/  NOP ;  /* 0x0000000000007918 */ /* 0x010fe20000000000 */
.L_x_12:
[----:B------:R-:W4:Y:S01]  /*0a40*/  SHFL.IDX PT, R0, R66, RZ, 0x1f ;  /* 0x00001fff42007589 */ /* 0x000f2200000e0000 */
[----:B------:R-:W-:Y:S01]  /*0a50*/  NOP ;  /* 0x0000000000007918 */ /* 0x000fe20000000000 */
[----:B----4-:R-:W-:-:S13]  /*0a60*/  ISETP.NE.AND P0, PT, R0, 0x5, PT ;  /* 0x000000050000780c */ /* 0x010fda0003f05270 */
[----:B------:R-:W-:Y:S05]  /*0a70*/  @P0 BRA `(.L_x_13) ;  /* 0x0000000000540947 */ /* 0x000fea0003800000 */
[----:B--2---:R-:W-:Y:S01]  /*0a80*/  UMOV UR9, 0x400 ;  /* 0x0000040000097882 */ /* 0x004fe20000000000 */
        /* <DEDUP_REMOVED lines=14> */
[----:B------:R4:W1:Y:S01]  /*0b70*/  SYNCS.EXCH.64 URZ, [UR9+0xc8], UR14 ;  /* 0x0000c80e09ff75b2 */ /* 0x0008620008000100 */
[----:B------:R4:W1:Y:S01]  /*0b80*/  SYNCS.EXCH.64 URZ, [UR9+0xb0], UR12 ;  /* 0x0000b00c09ff75b2 */ /* 0x0008620008000100 */
[----:B------:R4:W1:Y:S01]  /*0b90*/  SYNCS.EXCH.64 URZ, [UR9+0xd0], UR14 ;  /* 0x0000d00e09ff75b2 */ /* 0x0008620008000100 */
[----:B------:R4:W1:Y:S01]  /*0ba0*/  SYNCS.EXCH.64 URZ, [UR9+0xb8], UR12 ;  /* 0x0000b80c09ff75b2 */ /* 0x0008620008000100 */
[----:B------:R4:W1:Y:S02]  /*0bb0*/  SYNCS.EXCH.64 URZ, [UR9+0xd8], UR14 ;  /* 0x0000d80e09ff75b2 */ /* 0x0008640008000100 */
[----:B----4-:R-:W-:Y:S01]  /*0bc0*/  NOP ;  /* 0x0000000000007918 */ /* 0x010fe20000000000 */
.L_x_13:
[----:B------:R-:W4:Y:S01]  /*0bd0*/  SHFL.IDX PT, R0, R66, RZ, 0x1f ;  /* 0x00001fff42007589 */ /* 0x000f2200000e0000 */
[----:B------:R-:W-:Y:S01]  /*0be0*/  ISETP.NE.OR P1, PT, RZ, UR10, !P1 ;  /* 0x0000000aff007c0c */ /* 0x000fe2000cf25670 */
        /* <DEDUP_REMOVED lines=12> */
[----:B------:R4:W3:Y:S01]  /*0cb0*/  SYNCS.EXCH.64 URZ, [UR8+0xf0], UR12 ;  /* 0x0000f00c08ff75b2 */ /* 0x0008e20008000100 */
[----:B------:R4:W1:Y:S01]  /*0cc0*/  SYNCS.EXCH.64 URZ, [UR8+0xe8], UR12 ;  /* 0x0000e80c08ff75b2 */ /* 0x0008620008000100 */
[----:B------:R4:W1:Y:S02]  /*0cd0*/  SYNCS.EXCH.64 URZ, [UR8+0xf8], UR12 ;  /* 0x0000f80c08ff75b2 */ /* 0x0008640008000100 */
[----:B----4-:R-:W-:Y:S01]  /*0ce0*/  NOP ;  /* 0x0000000000007918 */ /* 0x010fe20000000000 */
.L_x_14:
[----:B------:R-:W-:Y:S01]  /*0cf0*/  VOTEU.ALL UP1, P1 ;  /* 0x0000000000ff7886 */ /* 0x000fe20000820000 */
[----:B---3--:R-:W3:Y:S01]  /*0d00*/  LDCU UR8, c[0x0][0x36c] ;  /* 0x00006d80ff0877ac */ /* 0x008ee20008000800 */
[----:B------:R-:W-:Y:S01]  /*0d10*/  NOP ;  /* 0x0000000000007918 */ /* 0x000fe20000000000 */
[----:B------:R-:W-:Y:S01]  /*0d20*/  LOP3.LUT R10, R72, 0x1f, RZ, 0xc0, !PT ;  /* 0x0000001f480a7812 */ /* 0x000fe200078ec0ff */
[----:B--2---:R-:W-:Y:S01]  /*0d30*/  UMOV UR12, 0x20 ;  /* 0x00000020000c7882 */ /* 0x004fe20000000000 */
[----:B------:R-:W-:Y:S01]  /*0d40*/  @!UP1 UMOV UR7, 0x400 ;  /* 0x0000040000079882 */ /* 0x000fe20000000000 */
[----:B------:R-:W-:-:S04]  /*0d50*/  @!UP1 UIADD3 UR12, UPT, UPT, -UR12, 0x100000, URZ ;  /* 0x001000000c0c9890 */ /* 0x000fc8000fffe1ff */
[----:B------:R-:W-:Y:S02]  /*0d60*/  @!UP1 USHF.L.U32 UR13, UR12, 0xb, URZ ;  /* 0x0000000b0c0d9899 */ /* 0x000fe400080006ff */
[----:B------:R-:W-:Y:S02]  /*0d70*/  @!UP1 USHF.L.U32 UR12, UR12, 0x1, URZ ;  /* 0x000000010c0c9899 */ /* 0x000fe400080006ff */
[----:B------:R-:W-:Y:S01]  /*0d80*/  @!UP1 ULEA UR7, UR37, UR7, 0x18 ;  /* 0x0000000725079291 */ /* 0x000fe2000f8ec0ff */
[----:B------:R-:W-:Y:S01]  /*0d90*/  VOTEU.ALL UP1, P1 ;  /* 0x0000000000ff7886 */ /* 0x000fe20000820000 */
[----:B------:R-:W-:Y:S01]  /*0da0*/  UISETP.NE.AND UP4, UPT, UR10, URZ, UPT ;  /* 0x000000ff0a00728c */ /* 0x000fe2000bf85270 */
[----:B------:R-:W2:Y:S09]  /*0db0*/  FENCE.VIEW.ASYNC.S ;  /* 0x00000000000073c6 */ /* 0x000eb20000000000 */
[----:B--2---:R2:W4:Y:S01]  /*0dc0*/  @!UP1 SYNCS.EXCH.64 URZ, [UR7+0x100], UR12 ;  /* 0x0001000c07ff95b2 */ /* 0x0045220008000100 */
[----:B---3--:R-:W-:-:S09]  /*0dd0*/  UISETP.EQ.U32.AND UP1, UPT, UR8, 0x1, UPT ;  /* 0x000000010800788c */ /* 0x008fd2000bf22070 */
[----:B------:R-:W-:Y:S05]  /*0de0*/  BRA.U !UP1, `(.L_x_15) ;  /* 0x0000000109087547 */ /* 0x000fea000b800000 */
[----:B-1--4-:R-:W-:Y:S01]  /*0df0*/  UCGABAR_ARV ;  /* 0x00000000000079c7 */ /* 0x012fe20008000000 */
[----:B------:R-:W-:Y:S05]  /*0e00*/  BRA `(.L_x_16) ;  /* 0x0000000000047947 */ /* 0x000fea0003800000 */
.L_x_15:
[----:B-1--4-:R-:W-:Y:S01]  /*0e10*/  NOP ;  /* 0x0000000000007918 */ /* 0x012fe20000000000 */
.L_x_16:
[----:B------:R-:W1:Y:S01]  /*0e20*/  S2R R11, SR_CTAID.X ;  /* 0x00000000000b7919 */ /* 0x000e620000002500 */
[----:B------:R-:W-:-:S05]  /*0e30*/  CS2R.32 R60, SR_CgaSize ;  /* 0x00000000003c7805 */ /* 0x000fca0000008a00 */
[----:B------:R-:W-:-:S05]  /*0e40*/  IMAD R60, R60, -0xa0, RZ ;  /* 0xffffff603c3c7824 */ /* 0x000fca00078e02ff */
[----:B------:R-:W-:-:S14]  /*0e50*/  R2UR UR8, R60 ;  /* 0x000000003c0872ca */ /* 0x000fdc00000e0000 */
[----:B------:R-:W3:Y:S01]  /*0e60*/  LDCU UR8, c[0x0][UR8+0x2b0] ;  /* 0x00005600080877ac */ /* 0x000ee20008000800 */
[----:B------:R-:W-:-:S05]  /*0e70*/  CS2R.32 R0, SR_CgaSize ;  /* 0x0000000000007805 */ /* 0x000fca0000008a00 */
[----:B------:R-:W-:-:S06]  /*0e80*/  IMAD R0, R0, -0xa0, RZ ;  /* 0xffffff6000007824 */ /* 0x000fcc00078e02ff */
[----:B------:R-:W4:Y:S01]  /*0e90*/  LDC R0, c[0x0][R0+0x2a0] ;  /* 0x0000a80000007b82 */ /* 0x000f220000000800 */
[----:B------:R-:W-:Y:S01]  /*0ea0*/  PRMT R8, RZ, 0x7610, R8 ;  /* 0x00007610ff087816 */ /* 0x000fe20000000008 */
[----:B------:R-:W3:Y:S01]  /*0eb0*/  S2R R20, SR_CTAID.Y ;  /* 0x0000000000147919 */ /* 0x000ee20000002600 */
[----:B------:R-:W-:-:S05]  /*0ec0*/  CS2R.32 R60, SR_CgaSize ;  /* 0x00000000003c7805 */ /* 0x000fca0000008a00 */
[----:B------:R-:W-:-:S05]  /*0ed0*/  IMAD R60, R60, -0xa0, RZ ;  /* 0xffffff603c3c7824 */ /* 0x000fca00078e02ff */
[----:B--2---:R-:W-:-:S14]  /*0ee0*/  R2UR UR7, R60 ;  /* 0x000000003c0772ca */ /* 0x004fdc00000e0000 */
[----:B------:R-:W2:Y:S01]  /*0ef0*/  LDCU UR7, c[0x0][UR7+0x2b4] ;  /* 0x00005680070777ac */ /* 0x000ea20008000800 */
[----:B------:R-:W-:Y:S01]  /*0f00*/  UISETP.NE.AND UP2, UPT, UR10, 0x2, UPT ;  /* 0x000000020a00788c */ /* 0x000fe2000bf45270 */
[----:B------:R-:W3:Y:S01]  /*0f10*/  LDC R9, c[0x0][0xb24] ;  /* 0x0002c900ff097b82 */ /* 0x000ee20000000800 */
[----:B------:R-:W-:-:S05]  /*0f20*/  CS2R.32 R58, SR_CgaSize ;  /* 0x00000000003a7805 */ /* 0x000fca0000008a00 */
[----:B------:R-:W-:-:S06]  /*0f30*/  IMAD R58, R58, -0xa0, RZ ;  /* 0xffffff603a3a7824 */ /* 0x000fcc00078e02ff */
[----:B------:R-:W4:Y:S08]  /*0f40*/  LDC R58, c[0x0][R58+0x2a4] ;  /* 0x0000a9003a3a7b82 */ /* 0x000f300000000800 */
[----:B------:R-:W4:Y:S01]  /*0f50*/  LDC R26, c[0x0][0xb24] ;  /* 0x0002c900ff1a7b82 */ /* 0x000f220000000800 */
[----:B-1----:R-:W-:Y:S01]  /*0f60*/  I2FP.F32.U32 R4, R11 ;  /* 0x0000000b00047245 */ /* 0x002fe20000201000 */
[----:B------:R-:W-:-:S06]  /*0f70*/  IMAD.MOV.U32 R21, RZ, RZ, R11 ;  /* 0x000000ffff157224 */ /* 0x000fcc00078e000b */
[----:B------:R-:W1:Y:S01]  /*0f80*/  S2UR UR36, SR_CTAID.Z ;  /* 0x00000000002479c3 */ /* 0x000e620000002700 */
[----:B---3--:R-:W-:Y:S02]  /*0f90*/  ISETP.GE.AND P0, PT, R9, 0x1, PT ;  /* 0x000000010900780c */ /* 0x008fe40003f06270 */
[----:B------:R-:W-:Y:S01]  /*0fa0*/  I2FP.F32.U32 R2, R20 ;  /* 0x0000001400027245 */ /* 0x000fe20000201000 */
[----:B------:R-:W-:-:S04]  /*0fb0*/  FMUL R4, R4, UR8 ;  /* 0x0000000804047c20 */ /* 0x000fc80008400000 */
[----:B--2---:R-:W-:Y:S01]  /*0fc0*/  FMUL R2, R2, UR7 ;  /* 0x0000000702027c20 */ /* 0x004fe20008400000 */
[----:B------:R-:W2:Y:S01]  /*0fd0*/  F2I.U32.TRUNC.NTZ R60, R4 ;  /* 0x00000004003c7305 */ /* 0x000ea2000020f000 */
[----:B------:R-:W3:Y:S07]  /*0fe0*/  LDCU UR7, c[0x0][0xb30] ;  /* 0x00016600ff0777ac */ /* 0x000eee0008000800 */
[----:B------:R-:W1:Y:S01]  /*0ff0*/  F2I.U32.TRUNC.NTZ R3, R2 ;  /* 0x0000000200037305 */ /* 0x000e62000020f000 */
[----:B--2---:R-:W-:-:S04]  /*1000*/  IMAD.MOV R60, RZ, RZ, -R60 ;  /* 0x000000ffff3c7224 */ /* 0x004fc800078e0a3c */
[----:B----4-:R-:W-:Y:S01]  /*1010*/  IMAD R60, R0, R60, R11 ;  /* 0x0000003c003c7224 */ /* 0x010fe200078e020b */
[----:B------:R-:W-:Y:S01]  /*1020*/  PRMT R0, RZ, 0x7610, R0 ;  /* 0x00007610ff007816 */ /* 0x000fe20000000000 */
[----:B---3--:R-:W-:Y:S01]  /*1030*/  UISETP.NE.AND UP3, UPT, UR7, 0x1, UPT ;  /* 0x000000010700788c */ /* 0x008fe2000bf65270 */
[----:B-1----:R-:W-:-:S05]  /*1040*/  IADD3 R3, PT, PT, -R3, RZ, RZ ;  /* 0x000000ff03037210 */ /* 0x002fca0007ffe1ff */
[----:B------:R-:W-:Y:S01]  /*1050*/  IMAD R58, R58, R3, R20 ;  /* 0x000000033a3a7224 */ /* 0x000fe200078e0214 */
[----:B------:R-:W-:Y:S06]  /*1060*/  BRA.U UP4, `(.L_x_17) ;  /* 0x0000000104247547 */ /* 0x000fec000b800000 */
[----:B------:R-:W-:Y:S01]  /*1070*/  ISETP.NE.AND P1, PT, R58, RZ, PT ;  /* 0x000000ff3a00720c */ /* 0x000fe20003f25270 */
[----:B------:R-:W-:Y:S01]  /*1080*/  IMAD.MOV.U32 R0, RZ, RZ, 0x3 ;  /* 0x00000003ff007424 */ /* 0x000fe200078e00ff */
[C---:B------:R-:W-:Y:S02]  /*1090*/  LOP3.LUT R3, R60.reuse, 0xfffffffe, RZ, 0xc0, !PT ;  /* 0xfffffffe3c037812 */ /* 0x040fe400078ec0ff */
[----:B------:R-:W-:Y:S02]  /*10a0*/  ISETP.LT.U32.OR P1, PT, R60, 0x2, !P1 ;  /* 0x000000023c00780c */ /* 0x000fe40004f21470 */
[----:B------:R-:W-:Y:S02]  /*10b0*/  SHF.L.U32 R0, R0, R3, RZ ;  /* 0x0000000300007219 */ /* 0x000fe400000006ff */
[----:B------:R-:W-:Y:S02]  /*10c0*/  SEL R5, RZ, 0x1, !P1 ;  /* 0x00000001ff057807 */ /* 0x000fe40004800000 */
[----:B------:R-:W-:-:S05]  /*10d0*/  SEL R2, RZ, 0x2, !P1 ;  /* 0x00000002ff027807 */ /* 0x000fca0004800000 */
[----:B------:R-:W-:-:S05]  /*10e0*/  IMAD.IADD R2, R5, 0x1, R2 ;  /* 0x0000000105027824 */ /* 0x000fca00078e0202 */
[----:B------:R-:W-:Y:S02]  /*10f0*/  PRMT R8, R2, 0x7610, R8 ;  /* 0x0000761002087816 */ /* 0x000fe40000000008 */
.L_x_17:
[----:B------:R-:W-:Y:S05]  /*1100*/  @!P0 BRA `(.L_x_18) ;  /* 0x0000000000b88947 */ /* 0x000fea0003800000 */
[----:B------:R-:W1:Y:S01]  /*1110*/  LDC.64 R4, c[0x0][0xb18] ;  /* 0x0002c600ff047b82 */ /* 0x000e620000000a00 */
[----:B------:R-:W-:-:S07]  /*1120*/  ISETP.NE.AND P0, PT, R9, 0x1, PT ;  /* 0x000000010900780c */ /* 0x000fce0003f05270 */
[----:B------:R-:W2:Y:S08]  /*1130*/  LDC R14, c[0x0][0xb0c] ;  /* 0x0002c300ff0e7b82 */ /* 0x000eb00000000800 */
[----:B------:R-:W3:Y:S08]  /*1140*/  LDC R13, c[0x0][0x370] ;  /* 0x0000dc00ff0d7b82 */ /* 0x000ef00000000800 */
[----:B------:R-:W4:Y:S01]  /*1150*/  LDC R16, c[0x0][0x374] ;  /* 0x0000dd00ff107b82 */ /* 0x000f220000000800 */
[----:B-1----:R-:W-:-:S07]  /*1160*/  ISETP.NE.AND P1, PT, R4, 0x1, PT ;  /* 0x000000010400780c */ /* 0x002fce0003f25270 */
[----:B------:R-:W3:Y:S01]  /*1170*/  LDC.64 R6, c[0x0][0xb10] ;  /* 0x0002c400ff067b82 */ /* 0x000ee20000000a00 */
[----:B--2---:R-:W-:-:S07]  /*1180*/  ISETP.NE.AND P2, PT, R14, 0x1, PT ;  /* 0x000000010e00780c */ /* 0x004fce0003f45270 */
[----:B------:R-:W1:Y:S08]  /*1190*/  LDC R12, c[0x0][0xb20] ;  /* 0x0002c800ff0c7b82 */ /* 0x000e700000000800 */
[----:B------:R-:W2:Y:S01]  /*11a0*/  LDC.64 R2, c[0x0][0xb28] ;  /* 0x0002ca00ff027b82 */ /* 0x000ea20000000a00 */
[----:B----4-:R-:W-:-:S04]  /*11b0*/  IMAD.HI.U32 R15, R16, R5, RZ ;  /* 0x00000005100f7227 */ /* 0x010fc800078e00ff */
[----:B------:R-:W-:-:S04]  /*11c0*/  IMAD.HI.U32 R5, R20, R5, RZ ;  /* 0x0000000514057227 */ /* 0x000fc800078e00ff */
[----:B---3--:R-:W-:-:S04]  /*11d0*/  IMAD.HI.U32 R18, R13, R6, RZ ;  /* 0x000000060d127227 */ /* 0x008fc800078e00ff */
[C---:B------:R-:W-:Y:S01]  /*11e0*/  IMAD.HI.U32 R22, R11.reuse, R6, RZ ;  /* 0x000000060b167227 */ /* 0x040fe200078e00ff */
[-C--:B------:R-:W-:Y:S02]  /*11f0*/  @P2 SHF.R.U32.HI R13, RZ, R7.reuse, R18 ;  /* 0x00000007ff0d2219 */ /* 0x080fe40000011612 */
[-C--:B-1----:R-:W-:Y:S02]  /*1200*/  @P1 SHF.R.U32.HI R16, RZ, R12.reuse, R15 ;  /* 0x0000000cff101219 */ /* 0x082fe4000001160f */
[----:B------:R-:W-:Y:S02]  /*1210*/  SHF.R.U32.HI R5, RZ, R12, R5 ;  /* 0x0000000cff057219 */ /* 0x000fe40000011605 */
[----:B------:R-:W-:Y:S02]  /*1220*/  SHF.R.U32.HI R22, RZ, R7, R22 ;  /* 0x00000007ff167219 */ /* 0x000fe40000011616 */
[----:B------:R-:W-:Y:S01]  /*1230*/  SEL R5, R20, R5, !P1 ;  /* 0x0000000514057207 */ /* 0x000fe20004800000 */
[----:B--2---:R-:W-:Y:S01]  /*1240*/  IMAD.HI.U32 R18, R16, R2, RZ ;  /* 0x0000000210127227 */ /* 0x004fe200078e00ff */
[----:B------:R-:W-:-:S02]  /*1250*/  SEL R21, R11, R22, !P2 ;  /* 0x000000160b157207 */ /* 0x000fc40005000000 */
[----:B------:R-:W-:Y:S01]  /*1260*/  IADD3 R7, PT, PT, -R5, RZ, RZ ;  /* 0x000000ff05077210 */ /* 0x000fe20007ffe1ff */
[----:B------:R-:W-:Y:S01]  /*1270*/  IMAD.HI.U32 R6, R13, R2, RZ ;  /* 0x000000020d067227 */ /* 0x000fe200078e00ff */
[----:B------:R-:W-:-:S03]  /*1280*/  @P0 SHF.R.U32.HI R16, RZ, R3, R18 ;  /* 0x00000003ff100219 */ /* 0x000fc60000011612 */
[----:B------:R-:W-:Y:S01]  /*1290*/  IMAD R7, R4, R7, R20 ;  /* 0x0000000704077224 */ /* 0x000fe200078e0214 */
[----:B------:R-:W-:Y:S01]  /*12a0*/  @P0 SHF.R.U32.HI R13, RZ, R3, R6 ;  /* 0x00000003ff0d0219 */ /* 0x000fe20000011606 */
[----:B------:R-:W-:-:S04]  /*12b0*/  IMAD R16, R16, R9, RZ ;  /* 0x0000000910107224 */ /* 0x000fc800078e02ff */
[----:B------:R-:W-:Y:S01]  /*12c0*/  IMAD R6, R13, R9, RZ ;  /* 0x000000090d067224 */ /* 0x000fe200078e02ff */
[----:B------:R-:W-:-:S04]  /*12d0*/  ISETP.GE.AND P1, PT, R5, R16, PT ;  /* 0x000000100500720c */ /* 0x000fc80003f26270 */
[----:B------:R-:W-:Y:S01]  /*12e0*/  ISETP.GE.OR P1, PT, R21, R6, P1 ;  /* 0x000000061500720c */ /* 0x000fe20000f26670 */
[----:B------:R-:W-:-:S05]  /*12f0*/  IMAD.HI.U32 R6, R5, R2, RZ ;  /* 0x0000000205067227 */ /* 0x000fca00078e00ff */
[----:B------:R-:W-:-:S04]  /*1300*/  SHF.R.U32.HI R6, RZ, R3, R6 ;  /* 0x00000003ff067219 */ /* 0x000fc80000011606 */
[----:B------:R-:W-:-:S03]  /*1310*/  SEL R6, R5, R6, !P0 ;  /* 0x0000000605067207 */ /* 0x000fc60004000000 */
[----:B------:R-:W-:Y:S01]  /*1320*/  @!P1 IMAD.HI.U32 R12, R21, R2, RZ ;  /* 0x00000002150c9227 */ /* 0x000fe200078e00ff */
[----:B------:R-:W-:-:S04]  /*1330*/  IADD3 R2, PT, PT, -R6, RZ, RZ ;  /* 0x000000ff06027210 */ /* 0x000fc80007ffe1ff */
[----:B------:R-:W-:Y:S01]  /*1340*/  @!P1 SHF.R.U32.HI R12, RZ, R3, R12 ;  /* 0x00000003ff0c9219 */ /* 0x000fe2000001160c */
[----:B------:R-:W-:-:S03]  /*1350*/  IMAD R2, R9, R2, R5 ;  /* 0x0000000209027224 */ /* 0x000fc600078e0205 */
[----:B------:R-:W-:-:S05]  /*1360*/  @!P1 SEL R3, R21, R12, !P0 ;  /* 0x0000000c15039207 */ /* 0x000fca0004000000 */
[--C-:B------:R-:W-:Y:S02]  /*1370*/  @!P1 IMAD.IADD R6, R6, 0x1, -R3.reuse ;  /* 0x0000000106069824 */ /* 0x100fe400078e0a03 */
[----:B------:R-:W-:Y:S01]  /*1380*/  @!P1 IMAD R3, R2, R13, R3 ;  /* 0x0000000d02039224 */ /* 0x000fe200078e0203 */
[----:B------:R-:W-:Y:S01]  /*1390*/  IADD3 R2, PT, PT, -R21, RZ, RZ ;  /* 0x000000ff15027210 */ /* 0x000fe20007ffe1ff */
[----:B------:R-:W-:Y:S02]  /*13a0*/  @!P1 IMAD R5, R6, R9, R21 ;  /* 0x0000000906059224 */ /* 0x000fe400078e0215 */
[----:B------:R-:W-:Y:S02]  /*13b0*/  @!P1 IMAD.MOV.U32 R21, RZ, RZ, R3 ;  /* 0x000000ffff159224 */ /* 0x000fe400078e0003 */
[----:B------:R-:W-:Y:S02]  /*13c0*/  IMAD R2, R14, R2, R11 ;  /* 0x000000020e027224 */ /* 0x000fe400078e020b */
[----:B------:R-:W-:-:S02]  /*13d0*/  IMAD R20, R5, R4, R7 ;  /* 0x0000000405147224 */ /* 0x000fc400078e0207 */
[----:B------:R-:W-:Y:S02]  /*13e0*/  IMAD R21, R21, R14, R2 ;  /* 0x0000000e15157224 */ /* 0x000fe400078e0202 */
.L_x_18:
[----:B------:R-:W-:Y:S05]  /*13f0*/  BRA.U UP3, `(.L_x_19) ;  /* 0x0000000103407547 */ /* 0x000fea000b800000 */
[----:B------:R-:W1:Y:S08]  /*1400*/  LDC.64 R4, c[0x0][0xb10] ;  /* 0x0002c400ff047b82 */ /* 0x000e700000000a00 */
[----:B------:R-:W2:Y:S08]  /*1410*/  LDC.64 R2, c[0x0][0xb18] ;  /* 0x0002c600ff027b82 */ /* 0x000eb00000000a00 */
[----:B------:R-:W3:Y:S08]  /*1420*/  LDC R6, c[0x0][0xb20] ;  /* 0x0002c800ff067b82 */ /* 0x000ef00000000800 */
[----:B------:R-:W4:Y:S01]  /*1430*/  LDC R12, c[0x0][0xb0c] ;  /* 0x0002c300ff0c7b82 */ /* 0x000f220000000800 */
[----:B-1----:R-:W-:-:S05]  /*1440*/  IMAD.HI.U32 R4, R21, R4, RZ ;  /* 0x0000000415047227 */ /* 0x002fca00078e00ff */
[----:B------:R-:W-:Y:S01]  /*1450*/  SHF.R.U32.HI R4, RZ, R5, R4 ;  /* 0x00000005ff047219 */ /* 0x000fe20000011604 */
[----:B--2---:R-:W-:Y:S01]  /*1460*/  IMAD.HI.U32 R3, R20, R3, RZ ;  /* 0x0000000314037227 */ /* 0x004fe200078e00ff */
[----:B------:R-:W-:-:S04]  /*1470*/  ISETP.NE.AND P0, PT, R2, 0x1, PT ;  /* 0x000000010200780c */ /* 0x000fc80003f05270 */
[----:B---3--:R-:W-:-:S04]  /*1480*/  SHF.R.U32.HI R3, RZ, R6, R3 ;  /* 0x00000006ff037219 */ /* 0x008fc80000011603 */
[----:B------:R-:W-:Y:S02]  /*1490*/  SEL R3, R20, R3, !P0 ;  /* 0x0000000314037207 */ /* 0x000fe40004000000 */
[----:B----4-:R-:W-:-:S04]  /*14a0*/  ISETP.NE.AND P1, PT, R12, 0x1, PT ;  /* 0x000000010c00780c */ /* 0x010fc80003f25270 */
[----:B------:R-:W-:-:S05]  /*14b0*/  SEL R6, R21, R4, !P1 ;  /* 0x0000000415067207 */ /* 0x000fca0004800000 */
[----:B------:R-:W-:Y:S02]  /*14c0*/  IMAD.IADD R4, R3, 0x1, -R6 ;  /* 0x0000000103047824 */ /* 0x000fe400078e0a06 */
[----:B------:R-:W-:Y:S02]  /*14d0*/  IMAD.IADD R3, R6, 0x1, -R3 ;  /* 0x0000000106037824 */ /* 0x000fe400078e0a03 */
[----:B------:R-:W-:Y:S02]  /*14e0*/  IMAD R21, R4, R12, R21 ;  /* 0x0000000c04157224 */ /* 0x000fe400078e0215 */
[----:B------:R-:W-:Y:S02]  /*14f0*/  IMAD R20, R3, R2, R20 ;  /* 0x0000000203147224 */ /* 0x000fe400078e0214 */
.L_x_19:
[----:B------:R-:W-:Y:S05]  /*1500*/  BRA.U !UP1, `(.L_x_20) ;  /* 0x00000001090c7547 */ /* 0x000fea000b800000 */
[----:B------:R-:W-:Y:S01]  /*1510*/  UCGABAR_WAIT ;  /* 0x0000000000007dc7 */ /* 0x000fe20008000000 */
[----:B------:R-:W-:Y:S01]  /*1520*/  CCTL.IVALL ;  /* 0x00000000ff00798f */ /* 0x000fe20002000000 */
[----:B------:R-:W-:Y:S05]  /*1530*/  BRA `(.L_x_21) ;  /* 0x0000000000047947 */ /* 0x000fea0003800000 */
.L_x_20:
[----:B------:R-:W-:Y:S06]  /*1540*/  BAR.SYNC.DEFER_BLOCKING 0x0 ;  /* 0x0000000000007b1d */ /* 0x000fec0000010000 */
.L_x_21:
[----:B------:R-:W-:Y:S05]  /*1550*/  BRA.U UP2, `(.L_x_22) ;  /* 0x0000001102847547 */ /* 0x000fea000b800000 */
[----:B------:R-:W1:Y:S01]  /*1560*/  LDCU UR4, c[0x0][0x38c] ;  /* 0x00007180ff0477ac */ /* 0x000e620008000800 */
[----:B------:R-:W2:Y:S01]  /*1570*/  LDC R9, c[0x0][0x370] ;  /* 0x0000dc00ff097b82 */ /* 0x000ea20000000800 */
[----:B------:R-:W-:Y:S01]  /*1580*/  IMAD.SHL.U32 R16, R11, 0x40, RZ ;  /* 0x000000400b107824 */ /* 0x000fe200078e00ff */
[----:B------:R-:W-:Y:S01]  /*1590*/  PLOP3.LUT P1, PT, PT, PT, UP5, 0x80, 0x8 ;  /* 0x000000000008781c */ /* 0x000fe20003f2f058 */
[----:B------:R-:W-:Y:S01]  /*15a0*/  HFMA2 R12, -RZ, RZ, 0, 0 ;  /* 0x00000000ff0c7431 */ /* 0x000fe200000001ff */
[----:B------:R-:W-:Y:S01]  /*15b0*/  UISETP.NE.AND UP1, UPT, UR10, URZ, UPT ;  /* 0x000000ff0a00728c */ /* 0x000fe2000bf25270 */
[----:B------:R-:W-:Y:S01]  /*15c0*/  ISETP.NE.AND P4, PT, R10, RZ, P5 ;  /* 0x000000ff0a00720c */ /* 0x000fe20002f85270 */
[----:B------:R-:W-:Y:S01]  /*15d0*/  IMAD.MOV.U32 R15, RZ, RZ, 0x1 ;  /* 0x00000001ff0f7424 */ /* 0x000fe200078e00ff */
[----:B------:R-:W-:Y:S01]  /*15e0*/  PLOP3.LUT P1, PT, P1, PT, PT, 0x8, 0x80 ;  /* 0x000000000080781c */ /* 0x000fe20000f2e170 */
[----:B------:R-:W3:Y:S01]  /*15f0*/  LDC R0, c[0x0][0x374] ;  /* 0x0000dd00ff007b82 */ /* 0x000ee20000000800 */
[----:B------:R-:W-:Y:S01]  /*1600*/  IMAD.MOV.U32 R14, RZ, RZ, RZ ;  /* 0x000000ffff0e7224 */ /* 0x000fe200078e00ff */
[----:B------:R-:W-:Y:S01]  /*1610*/  MOV R8, 0x1 ;  /* 0x0000000100087802 */ /* 0x000fe20000000f00 */
[----:B------:R-:W-:Y:S01]  /*1620*/  IMAD.MOV.U32 R10, RZ, RZ, RZ ;  /* 0x000000ffff0a7224 */ /* 0x000fe200078e00ff */
[----:B------:R-:W-:Y:S01]  /*1630*/  LOP3.LUT R16, R16, 0x40, RZ, 0xc0, !PT ;  /* 0x0000004010107812 */ /* 0x000fe200078ec0ff */
[----:B------:R-:W4:Y:S01]  /*1640*/  LDCU.64 UR14, c[0x0][0x348] ;  /* 0x00006900ff0e77ac */ /* 0x000f220008000a00 */
[----:B-1----:R-:W-:-:S02]  /*1650*/  UIADD3 UR5, UPT, UPT, UR4, 0x3f, URZ ;  /* 0x0000003f04057890 */ /* 0x002fc4000fffe0ff */
[----:B------:R-:W-:Y:S02]  /*1660*/  USEL UR22, UR6, 0x2, UP1 ;  /* 0x0000000206167887 */ /* 0x000fe40008800000 */
[----:B------:R-:W-:Y:S01]  /*1670*/  USHF.R.S32.HI UR7, URZ, 0x1f, UR5 ;  /* 0x0000001fff077899 */ /* 0x000fe20008011405 */
[----:B------:R-:W-:-:S03]  /*1680*/  UMOV UR23, URZ ;  /* 0x000000ff00177c82 */ /* 0x000fc60008000000 */
[----:B------:R-:W-:Y:S02]  /*1690*/  ULEA.HI UR7, UR7, UR5, URZ, 0x6 ;  /* 0x0000000507077291 */ /* 0x000fe4000f8f30ff */
[----:B------:R-:W-:Y:S02]  /*16a0*/  UIADD3 UR5, UPT, UPT, UR4, -0x1, URZ ;  /* 0xffffffff04057890 */ /* 0x000fe4000fffe0ff */
[----:B------:R-:W-:Y:S02]  /*16b0*/  USHF.R.S32.HI UR7, URZ, 0x6, UR7 ;  /* 0x00000006ff077899 */ /* 0x000fe40008011407 */
[----:B------:R-:W-:Y:S02]  /*16c0*/  UISETP.GE.U32.AND UP2, UPT, UR5, -0x7f, UPT ;  /* 0xffffff810500788c */ /* 0x000fe4000bf46070 */
[----:B------:R-:W-:Y:S02]  /*16d0*/  UISETP.LT.U32.AND UP0, UPT, UR7, 0x3, UPT ;  /* 0x000000030700788c */ /* 0x000fe4000bf01070 */
[----:B------:R-:W-:-:S02]  /*16e0*/  UIADD3 UR4, UPT, UPT, UR4, 0x7e, URZ ;  /* 0x0000007e04047890 */ /* 0x000fc4000fffe0ff */
[----:B------:R-:W-:-:S04]  /*16f0*/  USEL UR5, UR7, 0x3, UP0 ;  /* 0x0000000307057887 */ /* 0x000fc80008000000 */
[----:B------:R-:W-:Y:S02]  /*1700*/  UIADD3 UR21, UPT, UPT, UR5, -0x1, URZ ;  /* 0xffffffff05157890 */ /* 0x000fe4000fffe0ff */
[----:B------:R-:W-:Y:S02]  /*1710*/  @UP2 UIADD3 UR21, UPT, UPT, UR5, URZ, URZ ;  /* 0x000000ff05152290 */ /* 0x000fe4000fffe0ff */
[----:B------:R-:W-:Y:S02]  /*1720*/  UIADD3 UR24, UPT, UPT, UR7, -UR5, URZ ;  /* 0x8000000507187290 */ /* 0x000fe4000fffe0ff */
[----:B------:R-:W-:Y:S02]  /*1730*/  UIADD3 UR13, UPT, UPT, UR21, 0x1, URZ ;  /* 0x00000001150d7890 */ /* 0x000fe4000fffe0ff */
[----:B--2-4-:R-:W-:-:S12]  /*1740*/  UIADD3 UR21, UPT, UPT, -UR21, URZ, URZ ;  /* 0x000000ff15157290 */ /* 0x014fd8000fffe1ff */
.L_x_42:
[----:B------:R-:W-:Y:S01]  /*1750*/  UISETP.NE.AND UP0, UPT, UR37, URZ, UPT ;  /* 0x000000ff2500728c */ /* 0x000fe2000bf05270 */
[----:B------:R-:W1:Y:S08]  /*1760*/  S2UR UR37, SR_CgaCtaId ;  /* 0x00000000002579c3 */ /* 0x000e700000008800 */
[----:B------:R-:W-:Y:S05]  /*1770*/  BRA.U UP0, `(.L_x_23) ;  /* 0x0000000100347547 */ /* 0x000fea000b800000 */
[----:B------:R-:W2:Y:S01]  /*1780*/  S2R R2, SR_CgaCtaId ;  /* 0x0000000000027919 */ /* 0x000ea20000008800 */
[----:B------:R-:W-:-:S04]  /*1790*/  MOV R3, 0x400 ;  /* 0x0000040000037802 */ /* 0x000fc80000000f00 */
[----:B--2---:R-:W-:Y:S02]  /*17a0*/  LEA R3, R2, R3, 0x18 ;  /* 0x0000000302037211 */ /* 0x004fe400078ec0ff */
[----:B------:R-:W-:-:S03]  /*17b0*/  SHF.L.U32 R2, R8, 0x1f, RZ ;  /* 0x0000001f08027819 */ /* 0x000fc600000006ff */
[----:B------:R-:W-:-:S04]  /*17c0*/  IMAD R3, R10, 0x8, R3 ;  /* 0x000000080a037824 */ /* 0x000fc800078e0203 */
[----:B------:R-:W2:Y:S02]  /*17d0*/  SYNCS.PHASECHK.TRANS64.TRYWAIT P0, [R3+URZ+0xf0], R2 ;  /* 0x0000f002030075a7 */ /* 0x000ea400080011ff */
[----:B--2---:R-:W-:Y:S05]  /*17e0*/  @!P0 BRA `(.L_x_24) ;  /* 0x0000006c00d88947 */ /* 0x004fea0003800000 */
.L_x_148:
[----:B------:R-:W-:Y:S01]  /*17f0*/  VIADD R10, R10, 0x1 ;  /* 0x000000010a0a7836 */ /* 0x000fe20000000000 */
[----:B------:R2:W-:Y:S04]  /*1800*/  SYNCS.ARRIVE.TRANS64.A1T0 RZ, [R3+URZ+0xe0], RZ ;  /* 0x0000e0ff03ff79a7 */ /* 0x0005e800081000ff */
[----:B------:R-:W-:-:S04]  /*1810*/  ISETP.NE.AND P0, PT, R10, 0x2, PT ;  /* 0x000000020a00780c */ /* 0x000fc80003f05270 */
[----:B------:R-:W-:Y:S02]  /*1820*/  SEL R10, R10, RZ, P0 ;  /* 0x000000ff0a0a7207 */ /* 0x000fe40000000000 */
[----:B--2---:R-:W-:-:S04]  /*1830*/  SEL R3, RZ, 0x1, P0 ;  /* 0x00000001ff037807 */ /* 0x004fc80000000000 */
[----:B------:R-:W-:-:S07]  /*1840*/  LOP3.LUT R8, R8, R3, RZ, 0x3c, !PT ;  /* 0x0000000308087212 */ /* 0x000fce00078e3cff */
.L_x_23:
[----:B------:R-:W-:Y:S01]  /*1850*/  UMOV UR6, 0x400 ;  /* 0x0000040000067882 */ /* 0x000fe20000000000 */
[----:B------:R-:W-:Y:S01]  /*1860*/  LEA.HI R3, R21, R21, RZ, 0x1 ;  /* 0x0000001515037211 */ /* 0x000fe200078f08ff */
[----:B-1----:R-:W-:Y:S01]  /*1870*/  ULEA UR6, UR37, UR6, 0x18 ;  /* 0x0000000625067291 */ /* 0x002fe2000f8ec0ff */
[----:B------:R-:W-:Y:S01]  /*1880*/  SHF.L.U32 R2, R15, 0x1f, RZ ;  /* 0x0000001f0f027819 */ /* 0x000fe200000006ff */
[----:B------:R-:W-:Y:S01]  /*1890*/  UISETP.GE.U32.AND UP0, UPT, UR4, 0x7f, UPT ;  /* 0x0000007f0400788c */ /* 0x000fe2000bf06070 */
[C---:B------:R-:W-:Y:S01]  /*18a0*/  R2UR UR9, R16.reuse ;  /* 0x00000000100972ca */ /* 0x040fe200000e0000 */
[----:B------:R-:W-:Y:S01]  /*18b0*/  ULEA UR8, UR23, UR6, 0x3 ;  /* 0x0000000617087291 */ /* 0x000fe2000f8e18ff */
[----:B------:R-:W-:Y:S01]  /*18c0*/  IMAD.SHL.U32 R3, R3, 0x40, RZ ;  /* 0x0000004003037824 */ /* 0x000fe200078e00ff */
[----:B------:R-:W-:Y:S01]  /*18d0*/  R2UR UR11, R16 ;  /* 0x00000000100b72ca */ /* 0x000fe200000e0000 */
[----:B------:R-:W-:-:S03]  /*18e0*/  UMOV UR25, URZ ;  /* 0x000000ff00197c82 */ /* 0x000fc60008000000 */
[----:B------:R-:W-:-:S03]  /*18f0*/  R2UR UR34, R3 ;  /* 0x00000000032272ca */ /* 0x000fc600000e0000 */
[----:B------:R1:W2:Y:S01]  /*1900*/  SYNCS.PHASECHK.TRANS64.TRYWAIT P0, [UR8+0x18], R2 ;  /* 0x00001802ff0075a7 */ /* 0x0002a20008001108 */
[----:B------:R-:W-:-:S09]  /*1910*/  R2UR UR8, R20 ;  /* 0x00000000140872ca */ /* 0x000fd200000e0000 */
[----:B------:R-:W-:-:S04]  /*1920*/  ULOP3.LUT UR34, UR9, 0xffffff80, UR34, 0xf8, !UPT ;  /* 0xffffff8009227892 */ /* 0x000fc8000f8ef822 */
[----:B------:R-:W-:Y:S01]  /*1930*/  ULEA UR11, UR8, UR11, 0x7 ;  /* 0x0000000b080b7291 */ /* 0x000fe2000f8e38ff */
[----:B------:R-:W-:Y:S11]  /*1940*/  BRA.U !UP0, `(.L_x_25) ;  /* 0x0000000108bc7547 */ /* 0x000ff6000b800000 */
[----:B------:R-:W-:Y:S01]  /*1950*/  UMOV UR16, UR21 ;  /* 0x0000001500107c82 */ /* 0x000fe20008000000 */
[----:B------:R-:W-:Y:S01]  /*1960*/  UMOV UR17, UR23 ;  /* 0x0000001700117c82 */ /* 0x000fe20008000000 */
[----:B------:R-:W-:-:S05]  /*1970*/  UMOV UR35, URZ ;  /* 0x000000ff00237c82 */ /* 0x000fca0008000000 */
.L_x_31:
[----:B------:R-:W-:Y:S01]  /*1980*/  ULEA UR33, UR17, UR6, 0x3 ;  /* 0x0000000611217291 */ /* 0x000fe2000f8e18ff */
[----:B------:R-:W-:Y:S01]  /*1990*/  @P5 MOV R3, 0x8000 ;  /* 0x0000800000035802 */ /* 0x000fe20000000f00 */
[----:B-12-4-:R-:W-:Y:S10]  /*19a0*/  @P0 BRA `(.L_x_26) ;  /* 0x00000000000c0947 */ /* 0x016ff40003800000 */
[----:B------:R-:W-:-:S04]  /*19b0*/  SHF.L.U32 R5, R15, 0x1f, RZ ;  /* 0x0000001f0f057819 */ /* 0x000fc800000006ff */
[----:B------:R-:W2:Y:S02]  /*19c0*/  SYNCS.PHASECHK.TRANS64.TRYWAIT P0, [UR33+0x18], R5 ;  /* 0x00001805ff0075a7 */ /* 0x000ea40008001121 */
[----:B--2---:R-:W-:Y:S05]  /*19d0*/  @!P0 BRA `(.L_x_27) ;  /* 0x0000006c00708947 */ /* 0x004fea0003800000 */
.L_x_26:
[----:B------:R2:W-:Y:S01]  /*19e0*/  @P5 SYNCS.ARRIVE.TRANS64 RZ, [UR33], R3 ;  /* 0x00000003ffff59a7 */ /* 0x0005e20008000021 */
[----:B------:R-:W-:Y:S02]  /*19f0*/  ULOP3.LUT UR8, UR22, 0x2, URZ, 0xfc, !UPT ;  /* 0x0000000216087892 */ /* 0x000fe4000f8efcff */
[----:B------:R-:W-:Y:S02]  /*1a00*/  UIADD3 UR16, UPT, UPT, UR16, 0x1, URZ ;  /* 0x0000000110107890 */ /* 0x000fe4000fffe0ff */
[----:B------:R-:W-:Y:S02]  /*1a10*/  UISETP.NE.AND UP0, UPT, UR8, 0x2, UPT ;  /* 0x000000020800788c */ /* 0x000fe4000bf05270 */
[----:B------:R-:W-:-:S07]  /*1a20*/  UISETP.NE.AND UP2, UPT, UR16, 0x1, UPT ;  /* 0x000000011000788c */ /* 0x000fce000bf45270 */
[----:B------:R-:W-:Y:S05]  /*1a30*/  BRA.U UP0, `(.L_x_28) ;  /* 0x0000000100047547 */ /* 0x000fea000b800000 */
[----:B------:R-:W-:Y:S05]  /*1a40*/  BPT.TRAP 0x1 ;  /* 0x000000040000795c */ /* 0x000fea0000300000 */
.L_x_28:
[----:B------:R-:W-:Y:S04]  /*1a50*/  BSSY.RECONVERGENT B0, `(.L_x_29) ;  /* 0x0000003000007945 */ /* 0x000fe80003800200 */
[----:B------:R-:W-:Y:S05]  /*1a60*/  @!P4 BRA `(.L_x_30) ;  /* 0x000000000004c947 */ /* 0x000fea0003800000 */
[----:B------:R-:W-:Y:S05]  /*1a70*/  BPT.TRAP 0x1 ;  /* 0x000000040000795c */ /* 0x000fea0000300000 */
.L_x_30:
[----:B------:R-:W-:Y:S05]  /*1a80*/  BSYNC.RECONVERGENT B0 ;  /* 0x0000000000007941 */ /* 0x000fea0003800200 */
.L_x_29:
[----:B------:R-:W-:Y:S02]  /*1a90*/  UIADD3 UR23, UPT, UPT, UR17, 0x1, URZ ;  /* 0x0000000111177890 */ /* 0x000fe4000fffe0ff */
[----:B------:R-:W-:Y:S02]  /*1aa0*/  UIADD3 UR28, UP1, UPT, UR14, 0x80, URZ ;  /* 0x000000800e1c7890 */ /* 0x000fe4000ff3e0ff */
[----:B------:R-:W-:Y:S02]  /*1ab0*/  UISETP.NE.AND UP0, UPT, UR23, 0x3, UPT ;  /* 0x000000031700788c */ /* 0x000fe4000bf05270 */
[----:B------:R-:W-:Y:S02]  /*1ac0*/  ULOP3.LUT UR33, UR33, 0xfefffff8, URZ, 0xc0, !UPT ;  /* 0xfefffff821217892 */ /* 0x000fe4000f8ec0ff */
[----:B------:R-:W-:Y:S02]  /*1ad0*/  USEL UR9, URZ, 0x1, UP0 ;  /* 0x00000001ff097887 */ /* 0x000fe40008000000 */
[----:B------:R-:W-:-:S02]  /*1ae0*/  USEL UR23, UR23, URZ, UP0 ;  /* 0x000000ff17177287 */ /* 0x000fc40008000000 */
[----:B------:R-:W-:Y:S02]  /*1af0*/  UIADD3 UR26, UP0, UPT, UR14, 0x180, URZ ;  /* 0x000001800e1a7890 */ /* 0x000fe4000ff1e0ff */
[----:B------:R-:W-:Y:S01]  /*1b00*/  ULEA UR8, UR23, UR6, 0x3 ;  /* 0x0000000617087291 */ /* 0x000fe2000f8e18ff */
[----:B------:R-:W-:Y:S01]  /*1b10*/  LOP3.LUT R15, R15, UR9, RZ, 0x3c, !PT ;  /* 0x000000090f0f7c12 */ /* 0x000fe2000f8e3cff */
[----:B------:R-:W-:Y:S02]  /*1b20*/  UIADD3.X UR29, UPT, UPT, URZ, UR15, URZ, UP1, !UPT ;  /* 0x0000000fff1d7290 */ /* 0x000fe40008ffe4ff */
[----:B------:R-:W-:Y:S01]  /*1b30*/  UIADD3.X UR27, UPT, UPT, URZ, UR15, URZ, UP0, !UPT ;  /* 0x0000000fff1b7290 */ /* 0x000fe200087fe4ff */
[----:B-1----:R-:W-:Y:S01]  /*1b40*/  SHF.L.U32 R2, R15, 0x1f, RZ ;  /* 0x0000001f0f027819 */ /* 0x002fe200000006ff */
[----:B------:R-:W-:Y:S01]  /*1b50*/  UMOV UR18, 0x0 ;  /* 0x0000000000127882 */ /* 0x000fe20000000000 */
[----:B------:R-:W-:Y:S01]  /*1b60*/  UMOV UR19, 0x10000000 ;  /* 0x1000000000137882 */ /* 0x000fe20000000000 */
[----:B------:R-:W-:Y:S01]  /*1b70*/  UMOV UR10, UR35 ;  /* 0x00000023000a7c82 */ /* 0x000fe20008000000 */
[----:B------:R4:W1:Y:S01]  /*1b80*/  SYNCS.PHASECHK.TRANS64.TRYWAIT P0, [UR8+0x18], R2 ;  /* 0x00001802ff0075a7 */ /* 0x0008620008001108 */
[----:B------:R-:W-:Y:S01]  /*1b90*/  ULEA UR8, UR17, UR6, 0xd ;  /* 0x0000000611087291 */ /* 0x000fe2000f8e68ff */
[----:B------:R-:W-:Y:S01]  /*1ba0*/  UMOV UR12, UR36 ;  /* 0x00000024000c7c82 */ /* 0x000fe20008000000 */
[----:B------:R-:W-:-:S02]  /*1bb0*/  UMOV UR9, UR33 ;  /* 0x0000002100097c82 */ /* 0x000fc40008000000 */
[----:B------:R-:W-:Y:S02]  /*1bc0*/  UIADD3 UR32, UPT, UPT, UR8, 0x4300, URZ ;  /* 0x0000430008207890 */ /* 0x000fe4000fffe0ff */
[----:B------:R-:W-:Y:S01]  /*1bd0*/  UIADD3 UR8, UPT, UPT, UR8, 0xa300, URZ ;  /* 0x0000a30008087890 */ /* 0x000fe2000fffe0ff */
[----:B------:R-:W-:Y:S01]  /*1be0*/  UMOV UR25, UR13 ;  /* 0x0000000d00197c82 */ /* 0x000fe20008000000 */
[----:B------:R-:W-:-:S05]  /*1bf0*/  UMOV UR17, UR23 ;  /* 0x0000001700117c82 */ /* 0x000fca0008000000 */
[----:B------:R2:W-:Y:S02]  /*1c00*/  UTMALDG.3D.2CTA [UR32], [UR28], desc[UR18] ;  /* 0x000012201c0075b4 */ /* 0x0005e40008211000 */
[----:B------:R4:W-:Y:S01]  /*1c10*/  UTMALDG.3D.2CTA [UR8], [UR26], desc[UR18] ;  /* 0x000012081a0075b4 */ /* 0x0009e20008211000 */
[----:B--2---:R-:W-:Y:S01]  /*1c20*/  UIADD3 UR35, UPT, UPT, UR35, 0x40, URZ ;  /* 0x0000004023237890 */ /* 0x004fe2000fffe0ff */
[----:B------:R-:W-:Y:S11]  /*1c30*/  BRA.U UP2, `(.L_x_31) ;  /* 0xfffffffd02507547 */ /* 0x000ff6000b83ffff */
.L_x_25:
[----:B----4-:R-:W-:Y:S01]  /*1c40*/  ULEA UR8, UR23, UR6, 0x3 ;  /* 0x0000000617087291 */ /* 0x010fe2000f8e18ff */
[----:B-1----:R-:W-:Y:S01]  /*1c50*/  SHF.L.U32 R2, R15, 0x1f, RZ ;  /* 0x0000001f0f027819 */ /* 0x002fe200000006ff */
[----:B------:R-:W-:Y:S01]  /*1c60*/  @!P1 SYNCS.ARRIVE.TRANS64.A1T0 RZ, [UR6+0x78], RZ ;  /* 0x000078ffffff99a7 */ /* 0x000fe20008100006 */
[----:B------:R-:W-:-:S06]  /*1c70*/  UISETP.GT.AND UP0, UPT, UR7, UR5, UPT ;  /* 0x000000050700728c */ /* 0x000fcc000bf04270 */
[----:B--2---:R1:W2:Y:S03]  /*1c80*/  SYNCS.PHASECHK.TRANS64.TRYWAIT P0, [UR8+0x18], R2 ;  /* 0x00001802ff0075a7 */ /* 0x0042a60008001108 */
[----:B------:R-:W-:Y:S05]  /*1c90*/  BRA.U !UP0, `(.L_x_32) ;  /* 0x0000000108bc7547 */ /* 0x000fea000b800000 */
[----:B------:R-:W-:Y:S01]  /*1ca0*/  UIADD3 UR26, UPT, UPT, UR24, UR25, URZ ;  /* 0x00000019181a7290 */ /* 0x000fe2000fffe0ff */
[----:B------:R-:W-:-:S11]  /*1cb0*/  UMOV UR27, UR23 ;  /* 0x00000017001b7c82 */ /* 0x000fd60008000000 */
.L_x_38:
[----:B------:R-:W-:Y:S01]  /*1cc0*/  ULEA UR17, UR27, UR6, 0x3 ;  /* 0x000000061b117291 */ /* 0x000fe2000f8e18ff */
[----:B--2---:R-:W-:Y:S01]  /*1cd0*/  @P5 MOV R3, 0x8000 ;  /* 0x0000800000035802 */ /* 0x004fe20000000f00 */
[----:B-12---:R-:W-:Y:S10]  /*1ce0*/  @P0 BRA `(.L_x_33) ;  /* 0x00000000000c0947 */ /* 0x006ff40003800000 */
[----:B------:R-:W-:-:S04]  /*1cf0*/  SHF.L.U32 R5, R15, 0x1f, RZ ;  /* 0x0000001f0f057819 */ /* 0x000fc800000006ff */
[----:B------:R-:W2:Y:S02]  /*1d00*/  SYNCS.PHASECHK.TRANS64.TRYWAIT P0, [UR17+0x18], R5 ;  /* 0x00001805ff0075a7 */ /* 0x000ea40008001111 */
[----:B--2---:R-:W-:Y:S05]  /*1d10*/  @!P0 BRA `(.L_x_34) ;  /* 0x0000006800b88947 */ /* 0x004fea0003800000 */
.L_x_33:
[----:B------:R2:W-:Y:S01]  /*1d20*/  @P5 SYNCS.ARRIVE.TRANS64 RZ, [UR17], R3 ;  /* 0x00000003ffff59a7 */ /* 0x0005e20008000011 */
[----:B------:R-:W-:-:S04]  /*1d30*/  ULOP3.LUT UR8, UR22, 0x2, URZ, 0xfc, !UPT ;  /* 0x0000000216087892 */ /* 0x000fc8000f8efcff */
[----:B------:R-:W-:-:S09]  /*1d40*/  UISETP.NE.AND UP0, UPT, UR8, 0x2, UPT ;  /* 0x000000020800788c */ /* 0x000fd2000bf05270 */
[----:B------:R-:W-:Y:S05]  /*1d50*/  BRA.U UP0, `(.L_x_35) ;  /* 0x0000000100047547 */ /* 0x000fea000b800000 */
[----:B------:R-:W-:Y:S05]  /*1d60*/  BPT.TRAP 0x1 ;  /* 0x000000040000795c */ /* 0x000fea0000300000 */
.L_x_35:
[----:B------:R-:W-:Y:S04]  /*1d70*/  BSSY.RECONVERGENT B0, `(.L_x_36) ;  /* 0x0000003000007945 */ /* 0x000fe80003800200 */
[----:B------:R-:W-:Y:S05]  /*1d80*/  @!P4 BRA `(.L_x_37) ;  /* 0x000000000004c947 */ /* 0x000fea0003800000 */
[----:B------:R-:W-:Y:S05]  /*1d90*/  BPT.TRAP 0x1 ;  /* 0x000000040000795c */ /* 0x000fea0000300000 */
.L_x_37:
[----:B------:R-:W-:Y:S05]  /*1da0*/  BSYNC.RECONVERGENT B0 ;  /* 0x0000000000007941 */ /* 0x000fea0003800200 */
.L_x_36:
[----:B------:R-:W-:Y:S02]  /*1db0*/  UIADD3 UR23, UPT, UPT, UR27, 0x1, URZ ;  /* 0x000000011b177890 */ /* 0x000fe4000fffe0ff */
[----:B------:R-:W-:Y:S02]  /*1dc0*/  UIADD3 UR32, UP1, UPT, UR14, 0x80, URZ ;  /* 0x000000800e207890 */ /* 0x000fe4000ff3e0ff */
[----:B------:R-:W-:Y:S02]  /*1dd0*/  UISETP.NE.AND UP0, UPT, UR23, 0x3, UPT ;  /* 0x000000031700788c */ /* 0x000fe4000bf05270 */
[----:B------:R-:W-:Y:S02]  /*1de0*/  USHF.L.U32 UR19, UR25, 0x6, URZ ;  /* 0x0000000619137899 */ /* 0x000fe400080006ff */
[----:B------:R-:W-:Y:S02]  /*1df0*/  USEL UR9, URZ, 0x1, UP0 ;  /* 0x00000001ff097887 */ /* 0x000fe40008000000 */
[----:B------:R-:W-:-:S02]  /*1e00*/  USEL UR23, UR23, URZ, UP0 ;  /* 0x000000ff17177287 */ /* 0x000fc40008000000 */
[----:B------:R-:W-:Y:S02]  /*1e10*/  UIADD3 UR30, UP0, UPT, UR14, 0x180, URZ ;  /* 0x000001800e1e7890 */ /* 0x000fe4000ff1e0ff */
[----:B------:R-:W-:Y:S01]  /*1e20*/  ULEA UR8, UR23, UR6, 0x3 ;  /* 0x0000000617087291 */ /* 0x000fe2000f8e18ff */
[----:B------:R-:W-:Y:S01]  /*1e30*/  LOP3.LUT R15, R15, UR9, RZ, 0x3c, !PT ;  /* 0x000000090f0f7c12 */ /* 0x000fe2000f8e3cff */
[----:B------:R-:W-:Y:S02]  /*1e40*/  ULOP3.LUT UR17, UR17, 0xfefffff8, URZ, 0xc0, !UPT ;  /* 0xfefffff811117892 */ /* 0x000fe4000f8ec0ff */
[----:B------:R-:W-:Y:S01]  /*1e50*/  UIADD3.X UR33, UPT, UPT, URZ, UR15, URZ, UP1, !UPT ;  /* 0x0000000fff217290 */ /* 0x000fe20008ffe4ff */
[----:B-1----:R-:W-:Y:S01]  /*1e60*/  SHF.L.U32 R2, R15, 0x1f, RZ ;  /* 0x0000001f0f027819 */ /* 0x002fe200000006ff */
[----:B------:R-:W-:Y:S01]  /*1e70*/  UIADD3.X UR31, UPT, UPT, URZ, UR15, URZ, UP0, !UPT ;  /* 0x0000000fff1f7290 */ /* 0x000fe200087fe4ff */
[----:B------:R-:W-:Y:S02]  /*1e80*/  UMOV UR28, 0x0 ;  /* 0x00000000001c7882 */ /* 0x000fe40000000000 */
[----:B------:R4:W1:Y:S01]  /*1e90*/  SYNCS.PHASECHK.TRANS64.TRYWAIT P0, [UR8+0x18], R2 ;  /* 0x00001802ff0075a7 */ /* 0x0008620008001108 */
[----:B------:R-:W-:Y:S01]  /*1ea0*/  ULEA UR8, UR27, UR6, 0xd ;  /* 0x000000061b087291 */ /* 0x000fe2000f8e68ff */
[----:B------:R-:W-:Y:S01]  /*1eb0*/  UMOV UR29, 0x10000000 ;  /* 0x10000000001d7882 */ /* 0x000fe20000000000 */
[----:B------:R-:W-:-:S02]  /*1ec0*/  UMOV UR18, UR34 ;  /* 0x0000002200127c82 */ /* 0x000fc40008000000 */
[----:B------:R-:W-:Y:S02]  /*1ed0*/  UIADD3 UR16, UPT, UPT, UR8, 0x4300, URZ ;  /* 0x0000430008107890 */ /* 0x000fe4000fffe0ff */
[----:B------:R-:W-:Y:S01]  /*1ee0*/  UIADD3 UR8, UPT, UPT, UR8, 0xa300, URZ ;  /* 0x0000a30008087890 */ /* 0x000fe2000fffe0ff */
[----:B------:R-:W-:Y:S01]  /*1ef0*/  UMOV UR20, UR36 ;  /* 0x0000002400147c82 */ /* 0x000fe20008000000 */
[----:B------:R-:W-:Y:S01]  /*1f00*/  UMOV UR12, UR36 ;  /* 0x00000024000c7c82 */ /* 0x000fe20008000000 */
[----:B------:R-:W-:Y:S01]  /*1f10*/  UMOV UR9, UR17 ;  /* 0x0000001100097c82 */ /* 0x000fe20008000000 */
[----:B------:R-:W-:Y:S01]  /*1f20*/  UMOV UR10, UR19 ;  /* 0x00000013000a7c82 */ /* 0x000fe20008000000 */
[----:B------:R-:W-:Y:S02]  /*1f30*/  UIADD3 UR25, UPT, UPT, UR25, 0x1, URZ ;  /* 0x0000000119197890 */ /* 0x000fe4000fffe0ff */
[----:B------:R4:W-:Y:S01]  /*1f40*/  UTMALDG.3D.2CTA [UR16], [UR32], desc[UR28] ;  /* 0x00001c10200075b4 */ /* 0x0009e20008211000 */
[----:B------:R-:W-:Y:S01]  /*1f50*/  UMOV UR27, UR23 ;  /* 0x00000017001b7c82 */ /* 0x000fe20008000000 */
[----:B------:R-:W-:Y:S01]  /*1f60*/  UISETP.NE.AND UP0, UPT, UR25, UR26, UPT ;  /* 0x0000001a1900728c */ /* 0x000fe2000bf05270 */
[----:B------:R4:W-:Y:S08]  /*1f70*/  UTMALDG.3D.2CTA [UR8], [UR30], desc[UR28] ;  /* 0x00001c081e0075b4 */ /* 0x0009f00008211000 */
[----:B----4-:R-:W-:Y:S05]  /*1f80*/  BRA.U UP0, `(.L_x_38) ;  /* 0xfffffffd004c7547 */ /* 0x010fea000b83ffff */
.L_x_32:
[----:B-1----:R-:W-:Y:S01]  /*1f90*/  LEA R2, R14, UR6, 0x3 ;  /* 0x000000060e027c11 */ /* 0x002fe2000f8e18ff */
[----:B------:R-:W-:Y:S01]  /*1fa0*/  NOP ;  /* 0x0000000000007918 */ /* 0x000fe20000000000 */
[----:B--2---:R-:W-:Y:S02]  /*1fb0*/  SHF.L.U32 R3, R12, 0x1f, RZ ;  /* 0x0000001f0c037819 */ /* 0x004fe400000006ff */
[----:B------:R-:W-:Y:S02]  /*1fc0*/  LEA R4, R14, UR6, 0x4 ;  /* 0x000000060e047c11 */ /* 0x000fe4000f8e20ff */
[----:B------:R-:W1:Y:S02]  /*1fd0*/  SYNCS.PHASECHK.TRANS64.TRYWAIT P0, [R2+URZ+0x80], R3 ;  /* 0x00008003020075a7 */ /* 0x000e6400080011ff */
[----:B-1----:R-:W-:Y:S05]  /*1fe0*/  @!P0 BRA `(.L_x_39) ;  /* 0x00000068001c8947 */ /* 0x002fea0003800000 */
.L_x_151:
[----:B------:R-:W2:Y:S01]  /*1ff0*/  LDS.128 R4, [R4+0x110] ;  /* 0x0001100004047984 */ /* 0x000ea20000000c00 */
[----:B------:R-:W-:Y:S01]  /*2000*/  ISETP.GE.AND P0, PT, R26, 0x1, PT ;  /* 0x000000011a00780c */ /* 0x000fe20003f06270 */
[----:B-1----:R-:W-:Y:S01]  /*2010*/  VIADD R2, R2, 0x90 ;  /* 0x0000009002027836 */ /* 0x002fe20000000000 */
[----:B------:R-:W-:Y:S01]  /*2020*/  @!PT LDS RZ, [RZ] ;  /* 0x00000000fffff984 */ /* 0x000fe20000000800 */
[----:B------:R-:W-:Y:S01]  /*2030*/  @!PT LDS RZ, [RZ] ;  /* 0x00000000fffff984 */ /* 0x000fe20000000800 */
[----:B------:R-:W-:Y:S01]  /*2040*/  @!PT LDS RZ, [RZ] ;  /* 0x00000000fffff984 */ /* 0x000fe20000000800 */
[----:B------:R-:W-:Y:S01]  /*2050*/  @!PT LDS RZ, [RZ] ;  /* 0x00000000fffff984 */ /* 0x000fe20000000800 */
[----:B------:R1:W-:Y:S06]  /*2060*/  MEMBAR.ALL.CTA ;  /* 0x0000000000007992 */ /* 0x0003ec0000008000 */
[----:B-1----:R-:W1:Y:S01]  /*2070*/  FENCE.VIEW.ASYNC.S ;  /* 0x00000000000073c6 */ /* 0x002e620000000000 */
[----:B------:R-:W-:-:S04]  /*2080*/  PRMT R2, RZ, 0x654, R2 ;  /* 0x00000654ff027816 */ /* 0x000fc80000000002 */
[----:B-1----:R1:W-:Y:S01]  /*2090*/  SYNCS.ARRIVE.TRANS64.RED.A1T0 RZ, [R2+URZ], RZ ;  /* 0x000000ff02ff79a7 */ /* 0x0023e200081004ff */
[----:B--2---:R-:W-:-:S13]  /*20a0*/  LOP3.LUT P2, RZ, R6, 0x1, RZ, 0xc0, !PT ;  /* 0x0000000106ff7812 */ /* 0x004fda000784c0ff */
[----:B------:R-:W-:Y:S01]  /*20b0*/  @P2 SHF.R.U32.HI R3, RZ, 0x10, R5 ;  /* 0x00000010ff032819 */ /* 0x000fe20000011605 */
[----:B------:R-:W-:Y:S01]  /*20c0*/  VOTEU.ANY UP0, P2 ;  /* 0x0000000000ff7886 */ /* 0x000fe20001000100 */
[----:B------:R-:W-:Y:S02]  /*20d0*/  @P2 MOV R13, R4 ;  /* 0x00000004000d2202 */ /* 0x000fe40000000f00 */
[----:B------:R-:W-:Y:S02]  /*20e0*/  @P2 R2UR.BROADCAST UR8, R3 ;  /* 0x00000000030822ca */ /* 0x000fe400008e0000 */
[----:B------:R-:W-:-:S11]  /*20f0*/  @P2 LOP3.LUT R11, R5, 0xffff, RZ, 0xc0, !PT ;  /* 0x0000ffff050b2812 */ /* 0x000fd600078ec0ff */
[----:B------:R-:W-:Y:S01]  /*2100*/  @UP0 UMOV UR36, UR8 ;  /* 0x0000000800240c82 */ /* 0x000fe20008000000 */
[----:B-1----:R-:W-:Y:S05]  /*2110*/  @!P0 BRA `(.L_x_40) ;  /* 0x0000000000b88947 */ /* 0x002fea0003800000 */
[----:B------:R-:W3:Y:S01]  /*2120*/  LDC.64 R4, c[0x0][0xb18] ;  /* 0x0002c600ff047b82 */ /* 0x000ee20000000a00 */
[----:B------:R-:W-:-:S07]  /*2130*/  ISETP.NE.AND P3, PT, R26, 0x1, PT ;  /* 0x000000011a00780c */ /* 0x000fce0003f65270 */
[----:B------:R-:W1:Y:S08]  /*2140*/  LDC.64 R6, c[0x0][0xb10] ;  /* 0x0002c400ff067b82 */ /* 0x000e700000000a00 */
[----:B------:R-:W2:Y:S08]  /*2150*/  LDC R17, c[0x0][0xb20] ;  /* 0x0002c800ff117b82 */ /* 0x000eb00000000800 */
[----:B------:R-:W4:Y:S01]  /*2160*/  LDC R18, c[0x0][0xb0c] ;  /* 0x0002c300ff127b82 */ /* 0x000f220000000800 */
[----:B---3--:R-:W-:Y:S01]  /*2170*/  IMAD.HI.U32 R22, R0, R5, RZ ;  /* 0x0000000500167227 */ /* 0x008fe200078e00ff */
[----:B------:R-:W-:-:S06]  /*2180*/  ISETP.NE.AND P0, PT, R4, 0x1, PT ;  /* 0x000000010400780c */ /* 0x000fcc0003f05270 */
[----:B------:R-:W3:Y:S01]  /*2190*/  LDC.64 R2, c[0x0][0xb28] ;  /* 0x0002ca00ff027b82 */ /* 0x000ee20000000a00 */
[----:B-1----:R-:W-:-:S04]  /*21a0*/  IMAD.HI.U32 R20, R9, R6, RZ ;  /* 0x0000000609147227 */ /* 0x002fc800078e00ff */
[----:B------:R-:W-:Y:S01]  /*21b0*/  IMAD.HI.U32 R24, R13, R6, RZ ;  /* 0x000000060d187227 */ /* 0x000fe200078e00ff */
[----:B------:R-:W-:Y:S02]  /*21c0*/  SHF.R.U32.HI R20, RZ, R7, R20 ;  /* 0x00000007ff147219 */ /* 0x000fe40000011614 */
[----:B--2---:R-:W-:Y:S01]  /*21d0*/  SHF.R.U32.HI R19, RZ, R17, R22 ;  /* 0x00000011ff137219 */ /* 0x004fe20000011616 */
[----:B------:R-:W-:Y:S01]  /*21e0*/  IMAD.HI.U32 R22, R11, R5, RZ ;  /* 0x000000050b167227 */ /* 0x000fe200078e00ff */
[----:B------:R-:W-:Y:S02]  /*21f0*/  SHF.R.U32.HI R24, RZ, R7, R24 ;  /* 0x00000007ff187219 */ /* 0x000fe40000011618 */
[----:B------:R-:W-:Y:S02]  /*2200*/  SEL R19, R0, R19, !P0 ;  /* 0x0000001300137207 */ /* 0x000fe40004000000 */
[----:B------:R-:W-:Y:S02]  /*2210*/  SHF.R.U32.HI R22, RZ, R17, R22 ;  /* 0x00000011ff167219 */ /* 0x000fe40000011616 */
[----:B----4-:R-:W-:-:S02]  /*2220*/  ISETP.NE.AND P1, PT, R18, 0x1, PT ;  /* 0x000000011200780c */ /* 0x010fc40003f25270 */
[----:B------:R-:W-:Y:S02]  /*2230*/  SEL R5, R11, R22, !P0 ;  /* 0x000000160b057207 */ /* 0x000fe40004000000 */
[----:B------:R-:W-:Y:S02]  /*2240*/  SEL R21, R9, R20, !P1 ;  /* 0x0000001409157207 */ /* 0x000fe40004800000 */
[----:B------:R-:W-:Y:S01]  /*2250*/  SEL R7, R13, R24, !P1 ;  /* 0x000000180d077207 */ /* 0x000fe20004800000 */
[----:B---3--:R-:W-:Y:S01]  /*2260*/  IMAD.HI.U32 R20, R19, R2, RZ ;  /* 0x0000000213147227 */ /* 0x008fe200078e00ff */
[----:B------:R-:W-:-:S03]  /*2270*/  IADD3 R17, PT, PT, -R5, RZ, RZ ;  /* 0x000000ff05117210 */ /* 0x000fc60007ffe1ff */
        /* <DEDUP_REMOVED lines=11> */
[----:B------:R-:W-:-:S04]  /*2330*/  @!P0 IMAD.HI.U32 R20, R7, R2, RZ ;  /* 0x0000000207148227 */ /* 0x000fc800078e00ff */
[----:B------:R-:W-:Y:S01]  /*2340*/  IMAD.MOV R2, RZ, RZ, -R6 ;  /* 0x000000ffff027224 */ /* 0x000fe200078e0a06 */
[----:B------:R-:W-:-:S03]  /*2350*/  @!P0 SHF.R.U32.HI R20, RZ, R3, R20 ;  /* 0x00000003ff148219 */ /* 0x000fc60000011614 */
[----:B------:R-:W-:Y:S01]  /*2360*/  IMAD R2, R26, R2, R5 ;  /* 0x000000021a027224 */ /* 0x000fe200078e0205 */
        /* <DEDUP_REMOVED lines=9> */
.L_x_40:
[----:B------:R-:W1:Y:S02]  /*2400*/  LDCU UR8, c[0x0][0xb30] ;  /* 0x00016600ff0877ac */ /* 0x000e640008000800 */
[----:B-1----:R-:W-:-:S09]  /*2410*/  UISETP.NE.AND UP0, UPT, UR8, 0x1, UPT ;  /* 0x000000010800788c */ /* 0x002fd2000bf05270 */
[----:B------:R-:W-:Y:S05]  /*2420*/  BRA.U UP0, `(.L_x_41) ;  /* 0x0000000100407547 */ /* 0x000fea000b800000 */
[----:B------:R-:W1:Y:S08]  /*2430*/  LDC.64 R4, c[0x0][0xb10] ;  /* 0x0002c400ff047b82 */ /* 0x000e700000000a00 */
[----:B------:R-:W2:Y:S08]  /*2440*/  LDC.64 R2, c[0x0][0xb18] ;  /* 0x0002c600ff027b82 */ /* 0x000eb00000000a00 */
[----:B------:R-:W4:Y:S08]  /*2450*/  LDC R6, c[0x0][0xb20] ;  /* 0x0002c800ff067b82 */ /* 0x000f300000000800 */
[----:B------:R-:W3:Y:S01]  /*2460*/  LDC R18, c[0x0][0xb0c] ;  /* 0x0002c300ff127b82 */ /* 0x000ee20000000800 */
[----:B-1----:R-:W-:-:S05]  /*2470*/  IMAD.HI.U32 R4, R13, R4, RZ ;  /* 0x000000040d047227 */ /* 0x002fca00078e00ff */
[----:B------:R-:W-:Y:S01]  /*2480*/  SHF.R.U32.HI R4, RZ, R5, R4 ;  /* 0x00000005ff047219 */ /* 0x000fe20000011604 */
[----:B--2---:R-:W-:Y:S01]  /*2490*/  IMAD.HI.U32 R3, R11, R3, RZ ;  /* 0x000000030b037227 */ /* 0x004fe200078e00ff */
[----:B------:R-:W-:-:S04]  /*24a0*/  ISETP.NE.AND P0, PT, R2, 0x1, PT ;  /* 0x000000010200780c */ /* 0x000fc80003f05270 */
[----:B----4-:R-:W-:-:S04]  /*24b0*/  SHF.R.U32.HI R6, RZ, R6, R3 ;  /* 0x00000006ff067219 */ /* 0x010fc80000011603 */
[----:B------:R-:W-:Y:S02]  /*24c0*/  SEL R3, R11, R6, !P0 ;  /* 0x000000060b037207 */ /* 0x000fe40004000000 */
[----:B---3--:R-:W-:-:S04]  /*24d0*/  ISETP.NE.AND P1, PT, R18, 0x1, PT ;  /* 0x000000011200780c */ /* 0x008fc80003f25270 */
[----:B------:R-:W-:-:S05]  /*24e0*/  SEL R4, R13, R4, !P1 ;  /* 0x000000040d047207 */ /* 0x000fca0004800000 */
[----:B------:R-:W-:Y:S02]  /*24f0*/  IMAD.IADD R5, R3, 0x1, -R4 ;  /* 0x0000000103057824 */ /* 0x000fe400078e0a04 */
[----:B------:R-:W-:Y:S02]  /*2500*/  IMAD.IADD R3, R4, 0x1, -R3 ;  /* 0x0000000104037824 */ /* 0x000fe400078e0a03 */
[----:B------:R-:W-:Y:S02]  /*2510*/  IMAD R13, R5, R18, R13 ;  /* 0x00000012050d7224 */ /* 0x000fe400078e020d */
[----:B------:R-:W-:-:S07]  /*2520*/  IMAD R11, R3, R2, R11 ;  /* 0x00000002030b7224 */ /* 0x000fce00078e020b */
.L_x_41:
[----:B------:R-:W-:Y:S01]  /*2530*/  VIADD R14, R14, 0x1 ;  /* 0x000000010e0e7836 */ /* 0x000fe20000000000 */
[----:B------:R-:W-:Y:S01]  /*2540*/  PLOP3.LUT P1, PT, PT, PT, PT, 0x80, 0x8 ;  /* 0x000000000008781c */ /* 0x000fe20003f2f070 */
[----:B------:R-:W-:Y:S02]  /*2550*/  IMAD.IADD R21, R13, 0x1, R60 ;  /* 0x000000010d157824 */ /* 0x000fe400078e023c */
[----:B------:R-:W-:Y:S01]  /*2560*/  IMAD.IADD R20, R11, 0x1, R58 ;  /* 0x000000010b147824 */ /* 0x000fe200078e023a */
[----:B------:R-:W-:-:S04]  /*2570*/  ISETP.NE.AND P0, PT, R14, 0x2, PT ;  /* 0x000000020e00780c */ /* 0x000fc80003f05270 */
[----:B------:R-:W-:Y:S02]  /*2580*/  SEL R3, RZ, 0x1, P0 ;  /* 0x00000001ff037807 */ /* 0x000fe40000000000 */
[----:B------:R-:W-:Y:S02]  /*2590*/  SEL R14, R14, RZ, P0 ;  /* 0x000000ff0e0e7207 */ /* 0x000fe40000000000 */
[----:B------:R-:W-:Y:S01]  /*25a0*/  LOP3.LUT R12, R12, R3, RZ, 0x3c, !PT ;  /* 0x000000030c0c7212 */ /* 0x000fe200078e3cff */
[----:B------:R-:W-:Y:S06]  /*25b0*/  @P2 BRA `(.L_x_42) ;  /* 0xfffffff000642947 */ /* 0x000fec000383ffff */
[----:B------:R-:W-:Y:S01]  /*25c0*/  UIADD3 UR6, UPT, UPT, UR6, 0x18, URZ ;  /* 0x0000001806067890 */ /* 0x000fe2000fffe0ff */
[----:B------:R-:W-:-:S03]  /*25d0*/  SHF.L.U32 R3, R15, 0x1f, RZ ;  /* 0x0000001f0f037819 */ /* 0x000fc600000006ff */
[----:B------:R-:W-:-:S09]  /*25e0*/  ULEA UR4, UR23, UR6, 0x3 ;  /* 0x0000000617047291 */ /* 0x000fd2000f8e18ff */
[----:B------:R-:W1:Y:S02]  /*25f0*/  SYNCS.PHASECHK.TRANS64.TRYWAIT P0, [UR4], R3 ;  /* 0x00000003ff0075a7 */ /* 0x000e640008001104 */
[----:B-1----:R-:W-:Y:S05]  /*2600*/  @!P0 BRA `(.L_x_43) ;  /* 0x0000006000a88947 */ /* 0x002fea0003800000 */
.L_x_153:
[----:B------:R-:W-:-:S04]  /*2610*/  UIADD3 UR5, UPT, UPT, UR23, 0x1, URZ ;  /* 0x0000000117057890 */ /* 0x000fc8000fffe0ff */
[----:B------:R-:W-:-:S04]  /*2620*/  UISETP.NE.AND UP0, UPT, UR5, 0x3, UPT ;  /* 0x000000030500788c */ /* 0x000fc8000bf05270 */
[----:B------:R-:W-:Y:S02]  /*2630*/  USEL UR7, URZ, 0x1, UP0 ;  /* 0x00000001ff077887 */ /* 0x000fe40008000000 */
[----:B------:R-:W-:-:S04]  /*2640*/  USEL UR5, UR5, URZ, UP0 ;  /* 0x000000ff05057287 */ /* 0x000fc80008000000 */
[----:B------:R-:W-:Y:S01]  /*2650*/  ULEA UR4, UR5, UR6, 0x3 ;  /* 0x0000000605047291 */ /* 0x000fe2000f8e18ff */
[----:B------:R-:W-:-:S04]  /*2660*/  LOP3.LUT R15, R15, UR7, RZ, 0x3c, !PT ;  /* 0x000000070f0f7c12 */ /* 0x000fc8000f8e3cff */
[----:B-1----:R-:W-:-:S04]  /*2670*/  SHF.L.U32 R3, R15, 0x1f, RZ ;  /* 0x0000001f0f037819 */ /* 0x002fc800000006ff */
[----:B------:R-:W1:Y:S02]  /*2680*/  SYNCS.PHASECHK.TRANS64.TRYWAIT P0, [UR4], R3 ;  /* 0x00000003ff0075a7 */ /* 0x000e640008001104 */
[----:B-1----:R-:W-:Y:S05]  /*2690*/  @!P0 BRA `(.L_x_44) ;  /* 0x00000060009c8947 */ /* 0x002fea0003800000 */
.L_x_155:
[----:B------:R-:W-:-:S04]  /*26a0*/  UIADD3 UR5, UPT, UPT, UR5, 0x1, URZ ;  /* 0x0000000105057890 */ /* 0x000fc8000fffe0ff */
[----:B------:R-:W-:-:S04]  /*26b0*/  UISETP.NE.AND UP0, UPT, UR5, 0x3, UPT ;  /* 0x000000030500788c */ /* 0x000fc8000bf05270 */
[----:B------:R-:W-:Y:S02]  /*26c0*/  USEL UR4, URZ, 0x1, UP0 ;  /* 0x00000001ff047887 */ /* 0x000fe40008000000 */
[----:B------:R-:W-:-:S04]  /*26d0*/  USEL UR5, UR5, URZ, UP0 ;  /* 0x000000ff05057287 */ /* 0x000fc80008000000 */
[----:B------:R-:W-:Y:S01]  /*26e0*/  ULEA UR5, UR5, UR6, 0x3 ;  /* 0x0000000605057291 */ /* 0x000fe2000f8e18ff */
[----:B-1----:R-:W-:-:S04]  /*26f0*/  LOP3.LUT R3, R15, UR4, RZ, 0x3c, !PT ;  /* 0x000000040f037c12 */ /* 0x002fc8000f8e3cff */
[----:B------:R-:W-:Y:S01]  /*2700*/  SHF.L.U32 R3, R3, 0x1f, RZ ;  /* 0x0000001f03037819 */ /* 0x000fe200000006ff */
[----:B---3--:R-:W-:-:S07]  /*2710*/  IMAD.U32 R0, RZ, RZ, UR5 ;  /* 0x00000005ff007e24 */ /* 0x008fce000f8e00ff */
.L_x_45:
[----:B-1----:R1:W2:Y:S02]  /*2720*/  SYNCS.PHASECHK.TRANS64.TRYWAIT P0, [R0+URZ], R3 ;  /* 0x00000003000075a7 */ /* 0x0022a400080011ff */
[----:B--2---:R-:W-:Y:S05]  /*2730*/  @!P0 NANOSLEEP.SYNCS 0x989680 ;  /* 0x009896800000895d */ /* 0x004fea0003900000 */
[----:B------:R-:W2:Y:S02]  /*2740*/  @!P0 SYNCS.PHASECHK.TRANS64 P0, [R0+URZ], R3 ;  /* 0x00000003000085a7 */ /* 0x000ea400080010ff */
[----:B--2---:R-:W-:Y:S05]  /*2750*/  @P0 EXIT ;  /* 0x000000000000094d */ /* 0x004fea0003800000 */
[----:B------:R-:W-:Y:S05]  /*2760*/  BRA `(.L_x_45) ;  /* 0xfffffffc00ec7947 */ /* 0x000fea000383ffff */
.L_x_22:
[----:B------:R-:W-:-:S04]  /*2770*/  UISETP.NE.AND UP1, UPT, UR37, URZ, UPT ;  /* 0x000000ff2500728c */ /* 0x000fc8000bf25270 */
[----:B------:R-:W-:-:S09]  /*2780*/  UISETP.NE.OR UP1, UPT, UR10, 0x1, UP1 ;  /* 0x000000010a00788c */ /* 0x000fd20008f25670 */
[----:B------:R-:W-:Y:S05]  /*2790*/  BRA.U UP1, `(.L_x_46) ;  /* 0x00000005014c7547 */ /* 0x000fea000b800000 */
[----:B------:R-:W-:Y:S01]  /*27a0*/  HFMA2 R11, -RZ, RZ, 0, 0 ;  /* 0x00000000ff0b7431 */ /* 0x000fe200000001ff */
[----:B------:R-:W-:Y:S01]  /*27b0*/  ISETP.GE.U32.AND P2, PT, R10, 0x2, PT ;  /* 0x000000020a00780c */ /* 0x000fe20003f46070 */
[----:B------:R-:W-:Y:S01]  /*27c0*/  IMAD.MOV.U32 R12, RZ, RZ, 0x1 ;  /* 0x00000001ff0c7424 */ /* 0x000fe200078e00ff */
[----:B------:R-:W-:Y:S01]  /*27d0*/  CS2R R8, SRZ ;  /* 0x0000000000087805 */ /* 0x000fe2000001ff00 */
[----:B------:R-:W-:Y:S01]  /*27e0*/  IMAD.MOV.U32 R3, RZ, RZ, RZ ;  /* 0x000000ffff037224 */ /* 0x000fe200078e00ff */
[----:B------:R-:W-:Y:S01]  /*27f0*/  UMOV UR4, 0x400 ;  /* 0x0000040000047882 */ /* 0x000fe20000000000 */
[----:B------:R-:W-:Y:S01]  /*2800*/  UMOV UR6, URZ ;  /* 0x000000ff00067c82 */ /* 0x000fe20008000000 */
[----:B------:R-:W-:-:S12]  /*2810*/  ULEA UR37, UR37, UR4, 0x18 ;  /* 0x0000000425257291 */ /* 0x000fd8000f8ec0ff */
.L_x_50:
[----:B------:R-:W-:Y:S02]  /*2820*/  LEA R0, R3, UR37, 0x3 ;  /* 0x0000002503007c11 */ /* 0x000fe4000f8e18ff */
[----:B------:R-:W-:-:S03]  /*2830*/  SHF.L.U32 R5, R8, 0x1f, RZ ;  /* 0x0000001f08057819 */ /* 0x000fc600000006ff */
[----:B------:R-:W-:Y:S01]  /*2840*/  VIADD R4, R0, 0xf0 ;  /* 0x000000f000047836 */ /* 0x000fe20000000000 */
[----:B------:R-:W1:Y:S02]  /*2850*/  SYNCS.PHASECHK.TRANS64.TRYWAIT P0, [R0+URZ+0xe0], R5 ;  /* 0x0000e005000075a7 */ /* 0x000e6400080011ff */
[----:B-1----:R-:W-:Y:S05]  /*2860*/  @!P0 BRA `(.L_x_47) ;  /* 0x0000006000408947 */ /* 0x002fea0003800000 */
.L_x_156:
[----:B------:R-:W-:Y:S01]  /*2870*/  ULEA UR5, UR6, UR37, 0x3 ;  /* 0x0000002506057291 */ /* 0x000fe2000f8e18ff */
[----:B------:R-:W-:Y:S01]  /*2880*/  PRMT R4, RZ, 0x654, R4 ;  /* 0x00000654ff047816 */ /* 0x000fe20000000004 */
[----:B-1----:R-:W-:Y:S01]  /*2890*/  @!P2 IMAD.MOV.U32 R5, RZ, RZ, 0x10 ;  /* 0x00000010ff05a424 */ /* 0x002fe200078e00ff */
[----:B------:R-:W-:Y:S01]  /*28a0*/  SHF.L.U32 R7, R12, 0x1f, RZ ;  /* 0x0000001f0c077819 */ /* 0x000fe200000006ff */
[----:B------:R-:W-:Y:S01]  /*28b0*/  UIADD3 UR4, UPT, UPT, UR5, 0x80, URZ ;  /* 0x0000008005047890 */ /* 0x000fe2000fffe0ff */
[----:B------:R1:W-:Y:S05]  /*28c0*/  SYNCS.ARRIVE.TRANS64.RED.A1T0 RZ, [R4+URZ], RZ ;  /* 0x000000ff04ff79a7 */ /* 0x0003ea00081004ff */
[----:B------:R-:W-:Y:S01]  /*28d0*/  IMAD.U32 R13, RZ, RZ, UR4 ;  /* 0x00000004ff0d7e24 */ /* 0x000fe2000f8e00ff */
[----:B------:R-:W2:Y:S04]  /*28e0*/  SYNCS.PHASECHK.TRANS64.TRYWAIT P0, [UR5+0x90], R7 ;  /* 0x00009007ff0075a7 */ /* 0x000ea80008001105 */
[----:B------:R-:W-:Y:S01]  /*28f0*/  PRMT R13, R10, 0x654, R13 ;  /* 0x000006540a0d7816 */ /* 0x000fe2000000000d */
[----:B-12---:R-:W-:Y:S06]  /*2900*/  @!P0 BRA `(.L_x_48) ;  /* 0x00000060002c8947 */ /* 0x006fec0003800000 */
.L_x_158:
[----:B------:R-:W-:Y:S01]  /*2910*/  ULEA UR4, UR6, UR37, 0x4 ;  /* 0x0000002506047291 */ /* 0x000fe2000f8e20ff */
[----:B------:R-:W-:Y:S01]  /*2920*/  SEL R2, R13, R2, !P2 ;  /* 0x000000020d027207 */ /* 0x000fe20005000000 */
[----:B------:R-:W-:Y:S01]  /*2930*/  UIADD3 UR5, UPT, UPT, UR5, 0x80, URZ ;  /* 0x0000008005057890 */ /* 0x000fe2000fffe0ff */
[----:B-1----:R-:W-:Y:S01]  /*2940*/  LEA R0, R11, UR37, 0x3 ;  /* 0x000000250b007c11 */ /* 0x002fe2000f8e18ff */
[----:B------:R-:W-:Y:S01]  /*2950*/  UIADD3 UR4, UPT, UPT, UR4, 0x110, URZ ;  /* 0x0000011004047890 */ /* 0x000fe2000fffe0ff */
[----:B------:R1:W-:Y:S01]  /*2960*/  @!P2 SYNCS.ARRIVE.TRANS64.RED RZ, [R2+URZ], R5 ;  /* 0x0000000502ffa9a7 */ /* 0x0003e200080004ff */
[----:B------:R-:W-:Y:S01]  /*2970*/  UIADD3 UR6, UPT, UPT, UR6, 0x1, URZ ;  /* 0x0000000106067890 */ /* 0x000fe2000fffe0ff */
[----:B------:R-:W-:-:S03]  /*2980*/  VIADD R3, R3, 0x1 ;  /* 0x0000000103037836 */ /* 0x000fc60000000000 */
[----:B------:R-:W-:Y:S02]  /*2990*/  UISETP.NE.AND UP0, UPT, UR6, 0x2, UPT ;  /* 0x000000020600788c */ /* 0x000fe4000bf05270 */
[----:B------:R-:W-:Y:S01]  /*29a0*/  ISETP.NE.AND P0, PT, R3, 0x2, PT ;  /* 0x000000020300780c */ /* 0x000fe20003f05270 */
[----:B------:R-:W-:Y:S06]  /*29b0*/  UGETNEXTWORKID.BROADCAST [UR4], [UR5] ;  /* 0x00000000040073ca */ /* 0x000fec0008000100 */
[----:B------:R-:W-:Y:S02]  /*29c0*/  USEL UR4, URZ, 0x1, UP0 ;  /* 0x00000001ff047887 */ /* 0x000fe40008000000 */
[----:B------:R-:W-:-:S04]  /*29d0*/  USEL UR6, UR6, URZ, UP0 ;  /* 0x000000ff06067287 */ /* 0x000fc80008000000 */
[----:B------:R-:W-:Y:S02]  /*29e0*/  LOP3.LUT R12, R12, UR4, RZ, 0x3c, !PT ;  /* 0x000000040c0c7c12 */ /* 0x000fe4000f8e3cff */
[----:B-1----:R-:W-:-:S04]  /*29f0*/  SHF.L.U32 R5, R9, 0x1f, RZ ;  /* 0x0000001f09057819 */ /* 0x002fc800000006ff */
[----:B------:R-:W1:Y:S02]  /*2a00*/  SYNCS.PHASECHK.TRANS64.TRYWAIT P1, [R0+URZ+0x80], R5 ;  /* 0x00008005000075a7 */ /* 0x000e6400080211ff */
[----:B-1----:R-:W-:Y:S05]  /*2a10*/  @!P1 BRA `(.L_x_49) ;  /* 0x0000006000009947 */ /* 0x002fea0003800000 */
.L_x_159:
[----:B------:R-:W-:Y:S01]  /*2a20*/  LEA R4, R11, UR37, 0x4 ;  /* 0x000000250b047c11 */ /* 0x000fe2000f8e20ff */
[----:B-1----:R-:W-:Y:S01]  /*2a30*/  VIADD R0, R0, 0x90 ;  /* 0x0000009000007836 */ /* 0x002fe20000000000 */
[----:B------:R-:W-:Y:S01]  /*2a40*/  SEL R3, R3, RZ, P0 ;  /* 0x000000ff03037207 */ /* 0x000fe20000000000 */
[----:B------:R-:W-:-:S03]  /*2a50*/  VIADD R11, R11, 0x1 ;  /* 0x000000010b0b7836 */ /* 0x000fc60000000000 */
[----:B------:R-:W1:Y:S01]  /*2a60*/  LDS.128 R4, [R4+0x110] ;  /* 0x0001100004047984 */ /* 0x000e620000000c00 */
[----:B------:R-:W-:Y:S02]  /*2a70*/  PRMT R0, RZ, 0x654, R0 ;  /* 0x00000654ff007816 */ /* 0x000fe40000000000 */
[C---:B------:R-:W-:Y:S01]  /*2a80*/  ISETP.NE.AND P1, PT, R11.reuse, 0x2, PT ;  /* 0x000000020b00780c */ /* 0x040fe20003f25270 */
[----:B------:R-:W-:Y:S01]  /*2a90*/  @!PT LDS RZ, [RZ] ;  /* 0x00000000fffff984 */ /* 0x000fe20000000800 */
[----:B------:R-:W-:Y:S01]  /*2aa0*/  @!PT LDS RZ, [RZ] ;  /* 0x00000000fffff984 */ /* 0x000fe20000000800 */
[----:B------:R-:W-:Y:S01]  /*2ab0*/  @!PT LDS RZ, [RZ] ;  /* 0x00000000fffff984 */ /* 0x000fe20000000800 */
[----:B------:R-:W-:Y:S01]  /*2ac0*/  @!PT LDS RZ, [RZ] ;  /* 0x00000000fffff984 */ /* 0x000fe20000000800 */
[----:B------:R2:W-:Y:S06]  /*2ad0*/  MEMBAR.ALL.CTA ;  /* 0x0000000000007992 */ /* 0x0005ec0000008000 */
[----:B--2---:R-:W2:Y:S01]  /*2ae0*/  FENCE.VIEW.ASYNC.S ;  /* 0x00000000000073c6 */ /* 0x004ea20000000000 */
[----:B------:R-:W-:Y:S01]  /*2af0*/  SEL R11, R11, RZ, P1 ;  /* 0x000000ff0b0b7207 */ /* 0x000fe20000800000 */
[----:B--2---:R2:W-:Y:S01]  /*2b00*/  SYNCS.ARRIVE.TRANS64.RED.A1T0 RZ, [R0+URZ], RZ ;  /* 0x000000ff00ff79a7 */ /* 0x0045e200081004ff */
[----:B-1----:R-:W-:-:S02]  /*2b10*/  LOP3.LUT P3, RZ, R6, 0x1, RZ, 0xc0, !PT ;  /* 0x0000000106ff7812 */ /* 0x002fc4000786c0ff */
[----:B------:R-:W-:-:S04]  /*2b20*/  SEL R5, RZ, 0x1, P0 ;  /* 0x00000001ff057807 */ /* 0x000fc80000000000 */
[----:B------:R-:W-:Y:S02]  /*2b30*/  LOP3.LUT R8, R8, R5, RZ, 0x3c, !PT ;  /* 0x0000000508087212 */ /* 0x000fe400078e3cff */
[----:B--2---:R-:W-:-:S04]  /*2b40*/  SEL R0, RZ, 0x1, P1 ;  /* 0x00000001ff007807 */ /* 0x004fc80000800000 */
[----:B------:R-:W-:Y:S01]  /*2b50*/  LOP3.LUT R9, R9, R0, RZ, 0x3c, !PT ;  /* 0x0000000009097212 */ /* 0x000fe200078e3cff */
[----:B------:R-:W-:Y:S06]  /*2b60*/  @P3 BRA `(.L_x_50) ;  /* 0xfffffffc002c3947 */ /* 0x000fec000383ffff */
[----:B------:R-:W-:Y:S01]  /*2b70*/  ULEA UR5, UR6, UR37, 0x3 ;  /* 0x0000002506057291 */ /* 0x000fe2000f8e18ff */
[----:B------:R-:W-:-:S08]  /*2b80*/  SHF.L.U32 R3, R12, 0x1f, RZ ;  /* 0x0000001f0c037819 */ /* 0x000fd000000006ff */
[----:B------:R-:W1:Y:S02]  /*2b90*/  SYNCS.PHASECHK.TRANS64 P0, [UR5+0x90], R3 ;  /* 0x00009003ff0075a7 */ /* 0x000e640008001005 */
[----:B-1----:R-:W-:Y:S05]  /*2ba0*/  @P0 BRA `(.L_x_51) ;  /* 0x0000000000080947 */ /* 0x002fea0003800000 */
[----:B------:R-:W1:Y:S02]  /*2bb0*/  SYNCS.PHASECHK.TRANS64.TRYWAIT P0, [UR5+0x90], R3 ;  /* 0x00009003ff0075a7 */ /* 0x000e640008001105 */
[----:B-1----:R-:W-:Y:S05]  /*2bc0*/  @!P0 BRA `(.L_x_52) ;  /* 0x0000005c00a88947 */ /* 0x002fea0003800000 */
.L_x_51:
[----:B------:R-:W-:-:S04]  /*2bd0*/  UIADD3 UR4, UPT, UPT, UR6, 0x1, URZ ;  /* 0x0000000106047890 */ /* 0x000fc8000fffe0ff */
[----:B------:R-:W-:-:S04]  /*2be0*/  UISETP.NE.AND UP0, UPT, UR4, 0x2, UPT ;  /* 0x000000020400788c */ /* 0x000fc8000bf05270 */
[----:B------:R-:W-:Y:S02]  /*2bf0*/  USEL UR7, URZ, 0x1, UP0 ;  /* 0x00000001ff077887 */ /* 0x000fe40008000000 */
[----:B------:R-:W-:-:S04]  /*2c00*/  USEL UR4, UR4, URZ, UP0 ;  /* 0x000000ff04047287 */ /* 0x000fc80008000000 */
[----:B------:R-:W-:Y:S01]  /*2c10*/  ULEA UR4, UR4, UR37, 0x3 ;  /* 0x0000002504047291 */ /* 0x000fe2000f8e18ff */
[----:B-1----:R-:W-:-:S04]  /*2c20*/  LOP3.LUT R3, R12, UR7, RZ, 0x3c, !PT ;  /* 0x000000070c037c12 */ /* 0x002fc8000f8e3cff */
[----:B------:R-:W-:-:S04]  /*2c30*/  SHF.L.U32 R0, R3, 0x1f, RZ ;  /* 0x0000001f03007819 */ /* 0x000fc800000006ff */
[----:B------:R-:W1:Y:S02]  /*2c40*/  SYNCS.PHASECHK.TRANS64 P0, [UR4+0x90], R0 ;  /* 0x00009000ff0075a7 */ /* 0x000e640008001004 */
[----:B-1----:R-:W-:Y:S05]  /*2c50*/  @P0 EXIT ;  /* 0x000000000000094d */ /* 0x002fea0003800000 */
[----:B------:R-:W-:Y:S02]  /*2c60*/  SHF.L.U32 R3, R3, 0x1f, RZ ;  /* 0x0000001f03037819 */ /* 0x000fe400000006ff */
[----:B------:R-:W-:-:S07]  /*2c70*/  MOV R0, UR4 ;  /* 0x0000000400007c02 */ /* 0x000fce0008000f00 */
.L_x_53:
[----:B-1----:R1:W2:Y:S02]  /*2c80*/  SYNCS.PHASECHK.TRANS64.TRYWAIT P0, [R0+URZ+0x90], R3 ;  /* 0x00009003000075a7 */ /* 0x0022a400080011ff */
[----:B--2---:R-:W-:Y:S05]  /*2c90*/  @!P0 NANOSLEEP.SYNCS 0x989680 ;  /* 0x009896800000895d */ /* 0x004fea0003900000 */
[----:B------:R-:W2:Y:S02]  /*2ca0*/  @!P0 SYNCS.PHASECHK.TRANS64 P0, [R0+URZ+0x90], R3 ;  /* 0x00009003000085a7 */ /* 0x000ea400080010ff */
[----:B--2---:R-:W-:Y:S05]  /*2cb0*/  @P0 EXIT ;  /* 0x000000000000094d */ /* 0x004fea0003800000 */
[----:B------:R-:W-:Y:S05]  /*2cc0*/  BRA `(.L_x_53) ;  /* 0xfffffffc00ec7947 */ /* 0x000fea000383ffff */
.L_x_46:
[----:B------:R-:W-:Y:S05]  /*2cd0*/  BRA.U UP4, `(.L_x_54) ;  /* 0x0000001104d47547 */ /* 0x000fea000b800000 */
[----:B------:R-:W-:Y:S01]  /*2ce0*/  UMOV UR6, 0x40 ;  /* 0x0000004000067882 */ /* 0x000fe20000000000 */
[----:B------:R-:W-:Y:S01]  /*2cf0*/  NOP ;  /* 0x0000000000007918 */ /* 0x000fe20000000000 */
[----:B------:R-:W-:Y:S01]  /*2d00*/  ULEA UR6, UR37, UR6, 0x18 ;  /* 0x0000000625067291 */ /* 0x000fe2000f8ec0ff */
[----:B------:R-:W-:Y:S02]  /*2d10*/  UMOV UR7, 0x400 ;  /* 0x0000040000077882 */ /* 0x000fe40000000000 */
[----:B------:R-:W-:-:S06]  /*2d20*/  ULEA UR37, UR37, UR7, 0x18 ;  /* 0x0000000725257291 */ /* 0x000fcc000f8ec0ff */
[----:B------:R-:W1:Y:S02]  /*2d30*/  LDS.U8 R2, [UR6+0x1c] ;  /* 0x00001c06ff027984 */ /* 0x000e640008000000 */
[----:B-1----:R-:W-:-:S13]  /*2d40*/  ISETP.NE.AND P0, PT, R2, RZ, PT ;  /* 0x000000ff0200720c */ /* 0x002fda0003f05270 */
[----:B------:R-:W-:Y:S05]  /*2d50*/  @P0 BRA `(.L_x_55) ;  /* 0x0000000400080947 */ /* 0x000fea0003800000 */
[----:B------:R-:W-:Y:S02]  /*2d60*/  UISETP.NE.U32.AND UP0, UPT, UR5, 0x1, UPT ;  /* 0x000000010500788c */ /* 0x000fe4000bf05070 */
[----:B------:R-:W-:-:S07]  /*2d70*/  UIADD3 UR8, UPT, UPT, UR6, 0x8, URZ ;  /* 0x0000000806087890 */ /* 0x000fce000fffe0ff */
[----:B------:R-:W-:Y:S05]  /*2d80*/  BRA.U !UP0, `(.L_x_56) ;  /* 0x00000001089c7547 */ /* 0x000fea000b800000 */
[----:B------:R-:W-:Y:S01]  /*2d90*/  ELECT P0, URZ, PT ;  /* 0x0000000000ff782f */ /* 0x000fe20003800000 */
[----:B------:R-:W-:-:S12]  /*2da0*/  BSSY B0, `(.L_x_56) ;  /* 0x0000025000007945 */ /* 0x000fd80003800000 */
[----:B------:R-:W-:Y:S05]  /*2db0*/  @!P0 BRA `(.L_x_57) ;  /* 0x00000000008c8947 */ /* 0x000fea0003800000 */
[----:B------:R-:W-:-:S05]  /*2dc0*/  UMOV UR7, 0x10 ;  /* 0x0000001000077882 */ /* 0x000fca0000000000 */
[----:B------:R-:W-:Y:S04]  /*2dd0*/  DEPBAR.LE SB1, 0x36 ;  /* 0x00009d800000791a */ /* 0x000fe80000000000 */
[----:B------:R-:W1:Y:S02]  /*2de0*/  UTCATOMSWS.2CTA.FIND_AND_SET.ALIGN UP1, UR7, UR7 ;  /* 0x00000007000775e3 */ /* 0x000e640008220800 */
[----:B-1----:R-:W-:Y:S01]  /*2df0*/  MOV R11, UR7 ;  /* 0x00000007000b7c02 */ /* 0x002fe20008000f00 */
[----:B------:R-:W-:Y:S06]  /*2e00*/  BRA.U UP1, `(.L_x_58) ;  /* 0x0000000101187547 */ /* 0x000fec000b800000 */
.L_x_59:
[----:B------:R-:W-:Y:S05]  /*2e10*/  NANOSLEEP 0x64 ;  /* 0x000000640000795d */ /* 0x000fea0003800000 */
[----:B------:R-:W-:-:S05]  /*2e20*/  UMOV UR7, 0x10 ;  /* 0x0000001000077882 */ /* 0x000fca0000000000 */
[----:B------:R-:W-:Y:S04]  /*2e30*/  DEPBAR.LE SB1, 0x36 ;  /* 0x00009d800000791a */ /* 0x000fe80000000000 */
[----:B------:R-:W1:Y:S02]  /*2e40*/  UTCATOMSWS.2CTA.FIND_AND_SET.ALIGN UP1, UR7, UR7 ;  /* 0x00000007000775e3 */ /* 0x000e640008220800 */
[----:B-1----:R-:W-:Y:S01]  /*2e50*/  MOV R11, UR7 ;  /* 0x00000007000b7c02 */ /* 0x002fe20008000f00 */
[----:B------:R-:W-:Y:S05]  /*2e60*/  BRA.U !UP1, `(.L_x_59) ;  /* 0xfffffffd09e87547 */ /* 0x000fea000b83ffff */
.L_x_58:
[----:B------:R-:W1:Y:S01]  /*2e70*/  LDS R5, [UR6+0x10] ;  /* 0x00001006ff057984 */ /* 0x000e620008000800 */
[----:B------:R-:W-:Y:S01]  /*2e80*/  IMAD.U32 R3, RZ, RZ, UR37 ;  /* 0x00000025ff037e24 */ /* 0x000fe2000f8e00ff */
[----:B------:R-:W-:-:S03]  /*2e90*/  MOV R2, UR4 ;  /* 0x0000000400027c02 */ /* 0x000fc60008000f00 */
[----:B------:R-:W-:Y:S01]  /*2ea0*/  VIADD R3, R3, 0x130 ;  /* 0x0000013003037836 */ /* 0x000fe20000000000 */
[----:B-1----:R-:W-:-:S04]  /*2eb0*/  SHF.L.U32 R5, R5, 0x1f, RZ ;  /* 0x0000001f05057819 */ /* 0x002fc800000006ff */
[----:B------:R-:W1:Y:S02]  /*2ec0*/  SYNCS.PHASECHK.TRANS64.TRYWAIT P0, [UR6+0x8], R5 ;  /* 0x00000805ff0075a7 */ /* 0x000e640008001106 */
[----:B-1----:R-:W-:Y:S05]  /*2ed0*/  @P0 BRA `(.L_x_60) ;  /* 0x0000000000080947 */ /* 0x002fea0003800000 */
[----:B------:R-:W1:Y:S02]  /*2ee0*/  SYNCS.PHASECHK.TRANS64.TRYWAIT P0, [UR6+0x8], R5 ;  /* 0x00000805ff0075a7 */ /* 0x000e640008001106 */
[----:B-1----:R-:W-:Y:S05]  /*2ef0*/  @!P0 BRA `(.L_x_61) ;  /* 0x0000005800f48947 */ /* 0x002fea0003800000 */
.L_x_60:
[----:B-1----:R-:W-:Y:S01]  /*2f00*/  HFMA2 R4, -RZ, RZ, 0, 5.9604644775390625e-08 ;  /* 0x00000001ff047431 */ /* 0x002fe200000001ff */
[----:B------:R-:W-:Y:S01]  /*2f10*/  UPRMT UR7, UR4, 0x654, UR8 ;  /* 0x0000065404077896 */ /* 0x000fe20008000008 */
[----:B------:R-:W-:Y:S01]  /*2f20*/  IMAD.MOV.U32 R6, RZ, RZ, 0xffff ;  /* 0x0000ffffff067424 */ /* 0x000fe200078e00ff */
[----:B------:R-:W-:Y:S01]  /*2f30*/  PRMT R2, R2, 0x654, R3 ;  /* 0x0000065402027816 */ /* 0x000fe20000000003 */
[----:B------:R-:W-:Y:S02]  /*2f40*/  IMAD.MOV.U32 R5, RZ, RZ, 0x4 ;  /* 0x00000004ff057424 */ /* 0x000fe400078e00ff */
[----:B------:R-:W-:Y:S01]  /*2f50*/  IMAD.SHL.U32 R9, R11, 0x20, RZ ;  /* 0x000000200b097824 */ /* 0x000fe200078e00ff */
[----:B------:R-:W-:Y:S02]  /*2f60*/  MOV R3, UR7 ;  /* 0x0000000700037c02 */ /* 0x000fe40008000f00 */
[-C--:B------:R-:W-:Y:S01]  /*2f70*/  SHF.L.U32 R7, R6, R11.reuse, RZ ;  /* 0x0000000b06077219 */ /* 0x080fe200000006ff */
[----:B------:R1:W-:Y:S01]  /*2f80*/  SYNCS.ARRIVE.TRANS64.RED RZ, [UR7], R5 ;  /* 0x00000005ffff79a7 */ /* 0x0003e20008000407 */
[----:B------:R-:W-:Y:S01]  /*2f90*/  SHF.L.U32 R6, R4, R11, RZ ;  /* 0x0000000b04067219 */ /* 0x000fe200000006ff */
[----:B------:R1:W-:Y:S04]  /*2fa0*/  STS [UR37+0x130], R9 ;  /* 0x00013009ff007988 */ /* 0x0003e80008000825 */
[----:B------:R1:W-:Y:S04]  /*2fb0*/  STAS [R2.64], R11 ;  /* 0x0000000b02007dbd */ /* 0x0003e8000c0008ff */
[----:B------:R1:W-:Y:S04]  /*2fc0*/  ATOMS.OR RZ, [UR6+0x14], R7 ;  /* 0x00001407ffff798c */ /* 0x0003e8000b000006 */
[----:B------:R1:W-:Y:S04]  /*2fd0*/  ATOMS.OR RZ, [UR6+0x18], R6 ;  /* 0x00001806ffff798c */ /* 0x0003e8000b000006 */
[----:B------:R1:W-:Y:S02]  /*2fe0*/  ATOMS.XOR RZ, [UR6+0x10], R4 ;  /* 0x00001004ffff798c */ /* 0x0003e4000b800006 */
.L_x_57:
[----:B------:R-:W-:Y:S05]  /*2ff0*/  BSYNC B0 ;  /* 0x0000000000007941 */ /* 0x000fea0003800000 */
.L_x_56:
[----:B------:R-:W-:Y:S05]  /*3000*/  BRA.U UP0, `(.L_x_62) ;  /* 0x00000001006c7547 */ /* 0x000fea000b800000 */
[----:B------:R-:W-:-:S03]  /*3010*/  UMOV UR7, 0xffffffff ;  /* 0xffffffff00077882 */ /* 0x000fc60000000000 */
[----:B------:R-:W-:Y:S05]  /*3020*/  BRA.DIV UR7, `(.L_x_63) ;  /* 0x0000005a07c07947 */ /* 0x000fea000b800000 */
[----:B------:R-:W-:-:S13]  /*3030*/  ELECT P6, URZ, PT ;  /* 0x0000000000ff782f */ /* 0x000fda00038c0000 */
.L_x_163:
[----:B------:R-:W-:Y:S05]  /*3040*/  @!P6 BRA `(.L_x_62) ;  /* 0x00000000005ce947 */ /* 0x000fea0003800000 */
[----:B-1----:R-:W1:Y:S02]  /*3050*/  LDS R3, [UR6+0x10] ;  /* 0x00001006ff037984 */ /* 0x002e640008000800 */
[----:B-1----:R-:W-:-:S04]  /*3060*/  SHF.L.U32 R3, R3, 0x1f, RZ ;  /* 0x0000001f03037819 */ /* 0x002fc800000006ff */
[----:B------:R-:W1:Y:S02]  /*3070*/  SYNCS.PHASECHK.TRANS64.TRYWAIT P0, [UR6+0x8], R3 ;  /* 0x00000803ff0075a7 */ /* 0x000e640008001106 */
[----:B-1----:R-:W-:Y:S05]  /*3080*/  @P0 BRA `(.L_x_64) ;  /* 0x0000000000080947 */ /* 0x002fea0003800000 */
[----:B------:R-:W1:Y:S02]  /*3090*/  SYNCS.PHASECHK.TRANS64.TRYWAIT P0, [UR6+0x8], R3 ;  /* 0x00000803ff0075a7 */ /* 0x000e640008001106 */
[----:B-1----:R-:W-:Y:S05]  /*30a0*/  @!P0 BRA `(.L_x_65) ;  /* 0x0000005800c08947 */ /* 0x002fea0003800000 */
.L_x_64:
[----:B------:R-:W2:Y:S01]  /*30b0*/  LDS R5, [UR37+0x130] ;  /* 0x00013025ff057984 */ /* 0x000ea20008000800 */
[----:B-1----:R-:W-:Y:S02]  /*30c0*/  HFMA2 R2, -RZ, RZ, 0, 5.9604644775390625e-08 ;  /* 0x00000001ff027431 */ /* 0x002fe400000001ff */
[----:B------:R-:W-:Y:S01]  /*30d0*/  IMAD.MOV.U32 R3, RZ, RZ, 0xffff ;  /* 0x0000ffffff037424 */ /* 0x000fe200078e00ff */
[----:B------:R-:W-:Y:S01]  /*30e0*/  UPRMT UR7, UR4, 0x654, UR8 ;  /* 0x0000065404077896 */ /* 0x000fe20008000008 */
[----:B--2---:R-:W-:-:S03]  /*30f0*/  IMAD.SHL.U32 R4, R5, 0x20, RZ ;  /* 0x0000002005047824 */ /* 0x004fc600078e00ff */
[-C--:B------:R-:W-:Y:S02]  /*3100*/  SHF.L.U32 R3, R3, R5.reuse, RZ ;  /* 0x0000000503037219 */ /* 0x080fe400000006ff */
[----:B------:R-:W-:Y:S01]  /*3110*/  SHF.L.U32 R5, R2, R5, RZ ;  /* 0x0000000502057219 */ /* 0x000fe200000006ff */
[----:B------:R2:W-:Y:S04]  /*3120*/  STS [UR37+0x130], R4 ;  /* 0x00013004ff007988 */ /* 0x0005e80008000825 */
[----:B------:R2:W-:Y:S04]  /*3130*/  ATOMS.OR RZ, [UR6+0x14], R3 ;  /* 0x00001403ffff798c */ /* 0x0005e8000b000006 */
[----:B------:R2:W-:Y:S01]  /*3140*/  ATOMS.OR RZ, [UR6+0x18], R5 ;  /* 0x00001805ffff798c */ /* 0x0005e2000b000006 */
[----:B------:R-:W-:Y:S03]  /*3150*/  SYNCS.ARRIVE.TRANS64.RED.A1T0 RZ, [UR7], RZ ;  /* 0x000000ffffff79a7 */ /* 0x000fe60008100407 */
[----:B------:R2:W-:Y:S01]  /*3160*/  ATOMS.XOR RZ, [UR6+0x10], R2 ;  /* 0x00001002ffff798c */ /* 0x0005e2000b800006 */
[----:B------:R-:W-:Y:S05]  /*3170*/  BRA `(.L_x_62) ;  /* 0x0000000000107947 */ /* 0x000fea0003800000 */
.L_x_55:
[----:B------:R-:W-:-:S05]  /*3180*/  MOV R2, 0xffffffff ;  /* 0xffffffff00027802 */ /* 0x000fca0000000f00 */
[----:B------:R1:W-:Y:S02]  /*3190*/  STS [UR37+0x130], R2 ;  /* 0x00013002ff007988 */ /* 0x0003e40008000825 */
[----:B-1----:R-:W-:Y:S02]  /*31a0*/  MOV R2, 0x31c0 ;  /* 0x000031c000027802 */ /* 0x002fe40000000f00 */
[----:B-----5:R-:W-:Y:S05]  /*31b0*/  CALL.REL.NOINC `($__internal_1_$__cuda_sm10x_tcgen05_guardrail_trap_phase_invalid_during_alloc) ;  /* 0x0000006000947944 */ /* 0x020fea0003c00000 */
.L_x_62:
[----:B------:R-:W-:Y:S05]  /*31c0*/  WARPSYNC.ALL ;  /* 0x0000000000007948 */ /* 0x000fea0003800000 */
[----:B------:R-:W3:Y:S01]  /*31d0*/  S2UR UR7, SR_CgaCtaId ;  /* 0x00000000000779c3 */ /* 0x000ee20000008800 */
[----:B------:R-:W-:Y:S01]  /*31e0*/  UMOV UR6, 0x400 ;  /* 0x0000040000067882 */ /* 0x000fe20000000000 */
[----:B------:R-:W-:-:S06]  /*31f0*/  NOP ;  /* 0x0000000000007918 */ /* 0x000fcc0000000000 */
[----:B------:R-:W-:Y:S06]  /*3200*/  BAR.ARV 0x6, 0xa0 ;  /* 0x0182800000007b1d */ /* 0x000fec0000002000 */
[----:B------:R-:W4:Y:S01]  /*3210*/  LDCU UR8, c[0x0][0x38c] ;  /* 0x00007180ff0877ac */ /* 0x000f220008000800 */
[----:B------:R-:W-:Y:S01]  /*3220*/  LOP3.LUT R0, R0, 0xffff, RZ, 0xc0, !PT ;  /* 0x0000ffff00007812 */ /* 0x000fe200078ec0ff */
[----:B-1----:R-:W-:Y:S01]  /*3230*/  IMAD.MOV.U32 R9, RZ, RZ, 0x1 ;  /* 0x00000001ff097424 */ /* 0x002fe200078e00ff */
[----:B------:R-:W-:Y:S01]  /*3240*/  LOP3.LUT R8, R8, 0xffff, RZ, 0xc0, !PT ;  /* 0x0000ffff08087812 */ /* 0x000fe200078ec0ff */
[----:B------:R-:W-:Y:S01]  /*3250*/  UMOV UR18, URZ ;  /* 0x000000ff00127c82 */ /* 0x000fe20008000000 */
[----:B------:R-:W-:Y:S01]  /*3260*/  R2UR UR11, R0 ;  /* 0x00000000000b72ca */ /* 0x000fe200000e0000 */
[----:B------:R-:W-:Y:S01]  /*3270*/  UMOV UR17, URZ ;  /* 0x000000ff00117c82 */ /* 0x000fe20008000000 */
[----:B------:R-:W-:Y:S01]  /*3280*/  R2UR UR12, R8 ;  /* 0x00000000080c72ca */ /* 0x000fe200000e0000 */
[----:B------:R-:W-:Y:S01]  /*3290*/  IMAD.MOV.U32 R8, RZ, RZ, RZ ;  /* 0x000000ffff087224 */ /* 0x000fe200078e00ff */
[----:B------:R-:W-:Y:S01]  /*32a0*/  UMOV UR16, URZ ;  /* 0x000000ff00107c82 */ /* 0x000fe20008000000 */
[----:B---3--:R-:W-:-:S02]  /*32b0*/  ULEA UR7, UR7, UR6, 0x18 ;  /* 0x0000000607077291 */ /* 0x008fc4000f8ec0ff */
[----:B------:R-:W-:Y:S02]  /*32c0*/  UISETP.NE.AND UP2, UPT, UR5, URZ, UPT ;  /* 0x000000ff0500728c */ /* 0x000fe4000bf45270 */
[----:B------:R-:W-:Y:S02]  /*32d0*/  UIADD3 UR13, UPT, UPT, UR7, 0xa300, URZ ;  /* 0x0000a300070d7890 */ /* 0x000fe4000fffe0ff */
[----:B------:R-:W-:Y:S02]  /*32e0*/  UIADD3 UR20, UPT, UPT, UR7, 0x4300, URZ ;  /* 0x0000430007147890 */ /* 0x000fe4000fffe0ff */
[----:B----4-:R-:W-:Y:S01]  /*32f0*/  UIADD3 UR8, UPT, UPT, UR8, 0x3f, URZ ;  /* 0x0000003f08087890 */ /* 0x010fe2000fffe0ff */
[----:B--2---:R-:W1:Y:S01]  /*3300*/  LDS R2, [UR7+0x130] ;  /* 0x00013007ff027984 */ /* 0x004e620008000800 */
[----:B------:R-:W-:Y:S02]  /*3310*/  USHF.R.U32.HI UR13, URZ, 0x4, UR13 ;  /* 0x00000004ff0d7899 */ /* 0x000fe4000801160d */
[----:B------:R-:W-:-:S02]  /*3320*/  USHF.R.S32.HI UR6, URZ, 0x1f, UR8 ;  /* 0x0000001fff067899 */ /* 0x000fc40008011408 */
[----:B------:R-:W-:Y:S02]  /*3330*/  USHF.R.U32.HI UR20, URZ, 0x4, UR20 ;  /* 0x00000004ff147899 */ /* 0x000fe40008011614 */
[----:B------:R-:W-:Y:S02]  /*3340*/  ULEA.HI UR6, UR6, UR8, URZ, 0x6 ;  /* 0x0000000806067291 */ /* 0x000fe4000f8f30ff */
[----:B------:R-:W-:Y:S02]  /*3350*/  ULOP3.LUT UR13, UR13, 0x3fff, URZ, 0xc0, !UPT ;  /* 0x00003fff0d0d7892 */ /* 0x000fe4000f8ec0ff */
[----:B------:R-:W-:Y:S01]  /*3360*/  USHF.R.S32.HI UR6, URZ, 0x6, UR6 ;  /* 0x00000006ff067899 */ /* 0x000fe20008011406 */
[----:B------:R-:W-:Y:S01]  /*3370*/  UMOV UR28, 0x0 ;  /* 0x00000000001c7882 */ /* 0x000fe20000000000 */
[----:B------:R-:W-:Y:S02]  /*3380*/  UMOV UR29, 0x8208010 ;  /* 0x08208010001d7882 */ /* 0x000fe40000000000 */
[----:B------:R-:W-:-:S02]  /*3390*/  UISETP.LT.AND UP0, UPT, UR6, 0x1, UPT ;  /* 0x000000010600788c */ /* 0x000fc4000bf01270 */
[----:B------:R-:W-:Y:S02]  /*33a0*/  ULOP3.LUT UR20, UR20, 0x3fff, URZ, 0xc0, !UPT ;  /* 0x00003fff14147892 */ /* 0x000fe4000f8ec0ff */
[----:B------:R-:W-:Y:S02]  /*33b0*/  ULOP3.LUT UR13, UR13, 0x10000, URZ, 0xfc, !UPT ;  /* 0x000100000d0d7892 */ /* 0x000fe4000f8efcff */
[----:B------:R-:W-:Y:S01]  /*33c0*/  USEL UR19, UR6, 0x1, !UP0 ;  /* 0x0000000106137887 */ /* 0x000fe2000c000000 */
[----:B------:R-:W-:Y:S01]  /*33d0*/  UMOV UR26, 0x0 ;  /* 0x00000000001a7882 */ /* 0x000fe20000000000 */
[----:B------:R-:W-:Y:S01]  /*33e0*/  UMOV UR27, 0x8208010 ;  /* 0x08208010001b7882 */ /* 0x000fe20000000000 */
[----:B------:R-:W-:Y:S01]  /*33f0*/  UMOV UR24, 0x0 ;  /* 0x0000000000187882 */ /* 0x000fe20000000000 */
[----:B------:R-:W-:Y:S01]  /*3400*/  UMOV UR25, 0x8208010 ;  /* 0x0820801000197882 */ /* 0x000fe20000000000 */
[----:B------:R-:W-:Y:S01]  /*3410*/  UMOV UR22, 0x0 ;  /* 0x0000000000167882 */ /* 0x000fe20000000000 */
[----:B------:R-:W-:Y:S01]  /*3420*/  UMOV UR23, 0x8208010 ;  /* 0x0820801000177882 */ /* 0x000fe20000000000 */
[----:B-1----:R-:W-:-:S02]  /*3430*/  R2UR UR21, R2 ;  /* 0x00000000021572ca */ /* 0x002fc400000e0000 */
[----:B------:R-:W-:-:S13]  /*3440*/  CS2R R2, SRZ ;  /* 0x0000000000027805 */ /* 0x000fda000001ff00 */
.L_x_73:
[C---:B------:R-:W-:Y:S02]  /*3450*/  LEA R0, R8.reuse, UR7, 0x3 ;  /* 0x0000000708007c11 */ /* 0x040fe4000f8e18ff */
[----:B------:R-:W-:Y:S02]  /*3460*/  SHF.L.U32 R5, R3, 0x1f, RZ ;  /* 0x0000001f03057819 */ /* 0x000fe400000006ff */
[----:B------:R-:W-:Y:S02]  /*3470*/  LEA R4, R8, UR7, 0x4 ;  /* 0x0000000708047c11 */ /* 0x000fe4000f8e20ff */
[----:B------:R-:W1:Y:S02]  /*3480*/  SYNCS.PHASECHK.TRANS64.TRYWAIT P0, [R0+URZ+0x80], R5 ;  /* 0x00008005000075a7 */ /* 0x000e6400080011ff */
[----:B-1-34-:R-:W-:Y:S05]  /*3490*/  @!P0 BRA `(.L_x_66) ;  /* 0x0000005400dc8947 */ /* 0x01afea0003800000 */
.L_x_164:
[----:B-1----:R-:W1:Y:S01]  /*34a0*/  LDS.128 R4, [R4+0x110] ;  /* 0x0001100004047984 */ /* 0x002e620000000c00 */
[----:B------:R-:W-:Y:S02]  /*34b0*/  VIADD R0, R0, 0x90 ;  /* 0x0000009000007836 */ /* 0x000fe40000000000 */
[----:B------:R-:W-:Y:S01]  /*34c0*/  VIADD R8, R8, 0x1 ;  /* 0x0000000108087836 */ /* 0x000fe20000000000 */
[----:B------:R-:W-:Y:S01]  /*34d0*/  @!PT LDS RZ, [RZ] ;  /* 0x00000000fffff984 */ /* 0x000fe20000000800 */
[----:B------:R-:W-:Y:S01]  /*34e0*/  @!PT LDS RZ, [RZ] ;  /* 0x00000000fffff984 */ /* 0x000fe20000000800 */
[----:B------:R-:W-:Y:S01]  /*34f0*/  @!PT LDS RZ, [RZ] ;  /* 0x00000000fffff984 */ /* 0x000fe20000000800 */
[----:B------:R-:W-:Y:S01]  /*3500*/  @!PT LDS RZ, [RZ] ;  /* 0x00000000fffff984 */ /* 0x000fe20000000800 */
[----:B------:R2:W-:Y:S06]  /*3510*/  MEMBAR.ALL.CTA ;  /* 0x0000000000007992 */ /* 0x0005ec0000008000 */
[----:B--2---:R-:W2:Y:S01]  /*3520*/  FENCE.VIEW.ASYNC.S ;  /* 0x00000000000073c6 */ /* 0x004ea20000000000 */
[----:B------:R-:W-:-:S04]  /*3530*/  PRMT R0, RZ, 0x654, R0 ;  /* 0x00000654ff007816 */ /* 0x000fc80000000000 */
[----:B--2---:R2:W-:Y:S01]  /*3540*/  SYNCS.ARRIVE.TRANS64.RED.A1T0 RZ, [R0+URZ], RZ ;  /* 0x000000ff00ff79a7 */ /* 0x0045e200081004ff */
[----:B-1----:R-:W-:Y:S01]  /*3550*/  LOP3.LUT P1, RZ, R6, 0x1, RZ, 0xc0, !PT ;  /* 0x0000000106ff7812 */ /* 0x002fe2000782c0ff */
[----:B--2---:R-:W-:-:S12]  /*3560*/  BRA.U UP2, `(.L_x_67) ;  /* 0x0000000502087547 */ /* 0x004fd8000b800000 */
[----:B------:R-:W1:Y:S01]  /*3570*/  LDCU UR8, c[0x0][0x38c] ;  /* 0x00007180ff0877ac */ /* 0x000e620008000800 */
[----:B------:R-:W-:Y:S02]  /*3580*/  PLOP3.LUT P2, PT, PT, PT, PT, 0x80, 0x8 ;  /* 0x000000000008781c */ /* 0x000fe40003f4f070 */
[----:B------:R-:W-:Y:S01]  /*3590*/  SHF.L.U32 R5, R9, 0x1f, RZ ;  /* 0x0000001f09057819 */ /* 0x000fe200000006ff */
[----:B------:R-:W-:Y:S02]  /*35a0*/  ULEA UR9, UR18, UR7, 0x3 ;  /* 0x0000000712097291 */ /* 0x000fe4000f8e18ff */
[----:B------:R-:W-:Y:S02]  /*35b0*/  ULEA UR10, UR18, UR21, 0x6 ;  /* 0x00000015120a7291 */ /* 0x000fe4000f8e30ff */
[----:B-1----:R-:W-:-:S06]  /*35c0*/  UISETP.GE.AND UP0, UPT, UR8, 0x1, UPT ;  /* 0x000000010800788c */ /* 0x002fcc000bf06270 */
[----:B------:R-:W-:-:S05]  /*35d0*/  PLOP3.LUT P0, PT, PT, PT, UP0, 0x80, 0x8 ;  /* 0x000000000008781c */ /* 0x000fca0003f0f008 */
[----:B------:R-:W-:-:S08]  /*35e0*/  @UP0 ULEA UR8, UR17, UR7, 0x3 ;  /* 0x0000000711080291 */ /* 0x000fd0000f8e18ff */
[----:B------:R-:W-:-:S04]  /*35f0*/  @P0 SHF.L.U32 R0, R2, 0x1f, RZ ;  /* 0x0000001f02000819 */ /* 0x000fc800000006ff */
[----:B------:R1:W2:Y:S01]  /*3600*/  @P0 SYNCS.PHASECHK.TRANS64.TRYWAIT P2, [UR8], R0 ;  /* 0x00000000ff0005a7 */ /* 0x0002a20008041108 */
[----:B------:R-:W3:Y:S02]  /*3610*/  SYNCS.PHASECHK.TRANS64.TRYWAIT P0, [UR9+0xc0], R5 ;  /* 0x0000c005ff0075a7 */ /* 0x000ee40008001109 */
[----:B-123--:R-:W-:Y:S05]  /*3620*/  @!P0 BRA `(.L_x_68) ;  /* 0x00000054008c8947 */ /* 0x00efea0003800000 */
.L_x_166:
[----:B------:R-:W-:Y:S01]  /*3630*/  UMOV UR15, UR16 ;  /* 0x00000010000f7c82 */ /* 0x000fe20008000000 */
[----:B------:R-:W-:Y:S05]  /*3640*/  BRA.U !UP0, `(.L_x_69) ;  /* 0x0000000108c07547 */ /* 0x000fea000b800000 */
[----:B------:R-:W-:Y:S02]  /*3650*/  UIADD3 UR15, UPT, UPT, UR19, UR16, URZ ;  /* 0x00000010130f7290 */ /* 0x000fe4000fffe0ff */
[----:B------:R-:W-:Y:S01]  /*3660*/  UPLOP3.LUT UP3, UPT, UPT, UPT, UPT, 0x40, 0x4 ;  /* 0x000000000004789c */ /* 0x000fe20003f6e870 */
[----:B------:R-:W-:Y:S01]  /*3670*/  UMOV UR14, UR6 ;  /* 0x00000006000e7c82 */ /* 0x000fe20008000000 */
[----:B------:R-:W-:-:S09]  /*3680*/  UMOV UR46, UR17 ;  /* 0x00000011002e7c82 */ /* 0x000fd20008000000 */
.L_x_72:
[----:B--2---:R-:W-:Y:S01]  /*3690*/  ULEA UR8, UR46, UR7, 0x3 ;  /* 0x000000072e087291 */ /* 0x004fe2000f8e18ff */
[----:B---3--:R-:W-:Y:S11]  /*36a0*/  @P2 BRA `(.L_x_70) ;  /* 0x00000000000c2947 */ /* 0x008ff60003800000 */
[----:B-1----:R-:W-:Y:S04]  /*36b0*/  SHF.L.U32 R5, R2, 0x1f, RZ ;  /* 0x0000001f02057819 */ /* 0x002fe800000006ff */
[----:B------:R-:W1:Y:S02]  /*36c0*/  SYNCS.PHASECHK.TRANS64.TRYWAIT P0, [UR8], R5 ;  /* 0x00000005ff0075a7 */ /* 0x000e640008001108 */
[----:B-1----:R-:W-:Y:S05]  /*36d0*/  @!P0 BRA `(.L_x_71) ;  /* 0x0000005400788947 */ /* 0x002fea0003800000 */
.L_x_70:
[----:B------:R-:W-:Y:S01]  /*36e0*/  UISETP.NE.AND UP0, UPT, UR14, 0x1, UPT ;  /* 0x000000010e00788c */ /* 0x000fe2000bf05270 */
[----:B------:R-:W-:Y:S01]  /*36f0*/  PLOP3.LUT P2, PT, PT, PT, PT, 0x80, 0x8 ;  /* 0x000000000008781c */ /* 0x000fe20003f4f070 */
[----:B------:R-:W-:Y:S02]  /*3700*/  UIADD3 UR17, UPT, UPT, UR46, 0x1, URZ ;  /* 0x000000012e117890 */ /* 0x000fe4000fffe0ff */
[----:B------:R-:W-:Y:S02]  /*3710*/  ULEA UR32, UR46, UR20, 0x9 ;  /* 0x000000142e207291 */ /* 0x000fe4000f8e48ff */
[----:B------:R-:W-:Y:S01]  /*3720*/  UISETP.NE.AND UP1, UPT, UR17, 0x3, UPT ;  /* 0x000000031100788c */ /* 0x000fe2000bf25270 */
[----:B------:R-:W-:Y:S01]  /*3730*/  PLOP3.LUT P0, PT, PT, PT, UP0, 0x80, 0x8 ;  /* 0x000000000008781c */ /* 0x000fe20003f0f008 */
[----:B------:R-:W-:Y:S02]  /*3740*/  UIADD3 UR44, UPT, UPT, UR32, 0x80, URZ ;  /* 0x00000080202c7890 */ /* 0x000fe4000fffe0ff */
[----:B------:R-:W-:Y:S02]  /*3750*/  USEL UR31, URZ, 0x1, UP1 ;  /* 0x00000001ff1f7887 */ /* 0x000fe40008800000 */
[----:B------:R-:W-:Y:S02]  /*3760*/  USEL UR17, UR17, URZ, UP1 ;  /* 0x000000ff11117287 */ /* 0x000fe40008800000 */
[----:B------:R-:W-:Y:S02]  /*3770*/  UIADD3 UR40, UPT, UPT, UR32, 0x100, URZ ;  /* 0x0000010020287890 */ /* 0x000fe4000fffe0ff */
[----:B------:R-:W-:Y:S01]  /*3780*/  @UP0 ULEA UR30, UR17, UR7, 0x3 ;  /* 0x00000007111e0291 */ /* 0x000fe2000f8e18ff */
[----:B------:R-:W-:Y:S01]  /*3790*/  LOP3.LUT R2, R2, UR31, RZ, 0x3c, !PT ;  /* 0x0000001f02027c12 */ /* 0x000fe2000f8e3cff */
[----:B------:R-:W-:Y:S02]  /*37a0*/  UIADD3 UR36, UPT, UPT, UR32, 0x180, URZ ;  /* 0x0000018020247890 */ /* 0x000fe4000fffe0ff */
[----:B------:R-:W-:Y:S01]  /*37b0*/  UIADD3 UR8, UPT, UPT, UR8, 0x18, URZ ;  /* 0x0000001808087890 */ /* 0x000fe2000fffe0ff */
[----:B-1----:R-:W-:Y:S01]  /*37c0*/  @P0 SHF.L.U32 R0, R2, 0x1f, RZ ;  /* 0x0000001f02000819 */ /* 0x002fe200000006ff */
[----:B------:R-:W-:Y:S02]  /*37d0*/  UIADD3 UR16, UPT, UPT, UR16, 0x1, URZ ;  /* 0x0000000110107890 */ /* 0x000fe4000fffe0ff */
[----:B------:R-:W-:Y:S01]  /*37e0*/  UIADD3 UR14, UPT, UPT, UR14, -0x1, URZ ;  /* 0xffffffff0e0e7890 */ /* 0x000fe2000fffe0ff */
[----:B------:R2:W3:Y:S01]  /*37f0*/  @P0 SYNCS.PHASECHK.TRANS64.TRYWAIT P2, [UR30], R0 ;  /* 0x00000000ff0005a7 */ /* 0x0004e2000804111e */
[----:B------:R-:W-:Y:S02]  /*3800*/  ULEA UR30, UR46, UR13, 0x9 ;  /* 0x0000000d2e1e7291 */ /* 0x000fe4000f8e48ff */
[----:B------:R-:W-:Y:S02]  /*3810*/  UISETP.NE.AND UP0, UPT, UR16, UR15, UPT ;  /* 0x0000000f1000728c */ /* 0x000fe4000bf05270 */
[----:B------:R-:W-:Y:S02]  /*3820*/  UIADD3 UR42, UPT, UPT, UR30, 0x2, URZ ;  /* 0x000000021e2a7890 */ /* 0x000fe4000fffe0ff */
[----:B------:R-:W-:Y:S02]  /*3830*/  UIADD3 UR38, UPT, UPT, UR30, 0x4, URZ ;  /* 0x000000041e267890 */ /* 0x000fe4000fffe0ff */
[----:B------:R-:W-:Y:S01]  /*3840*/  UIADD3 UR34, UPT, UPT, UR30, 0x6, URZ ;  /* 0x000000061e227890 */ /* 0x000fe2000fffe0ff */
[----:B------:R-:W-:Y:S01]  /*3850*/  UMOV UR33, 0x40004040 ;  /* 0x4000404000217882 */ /* 0x000fe20000000000 */
[----:B------:R-:W-:Y:S01]  /*3860*/  UMOV UR31, 0x40004040 ;  /* 0x40004040001f7882 */ /* 0x000fe20000000000 */
[----:B------:R-:W-:Y:S01]  /*3870*/  UMOV UR45, 0x40004040 ;  /* 0x40004040002d7882 */ /* 0x000fe20000000000 */
[----:B------:R2:W-:Y:S01]  /*3880*/  UTCHMMA.2CTA gdesc[UR32], gdesc[UR30], tmem[UR10], tmem[UR28], idesc[UR29], UP3 ;  /* 0x00ff1c1e200075ea */ /* 0x0005e20009a0000a */
[----:B------:R-:W-:Y:S01]  /*3890*/  UPLOP3.LUT UP3, UPT, UPT, UPT, UPT, 0x80, 0x8 ;  /* 0x000000000008789c */ /* 0x000fe20003f6f070 */
[----:B------:R-:W-:Y:S01]  /*38a0*/  UMOV UR43, 0x40004040 ;  /* 0x40004040002b7882 */ /* 0x000fe20000000000 */
[----:B------:R-:W-:Y:S01]  /*38b0*/  UMOV UR41, 0x40004040 ;  /* 0x4000404000297882 */ /* 0x000fe20000000000 */
[----:B------:R2:W-:Y:S01]  /*38c0*/  UTCHMMA.2CTA gdesc[UR44], gdesc[UR42], tmem[UR10], tmem[UR26], idesc[UR27], UPT ;  /* 0x00ff1a2a2c0075ea */ /* 0x0005e2000ba0000a */
[----:B------:R-:W-:Y:S01]  /*38d0*/  UMOV UR39, 0x40004040 ;  /* 0x4000404000277882 */ /* 0x000fe20000000000 */
[----:B------:R-:W-:Y:S01]  /*38e0*/  UMOV UR37, 0x40004040 ;  /* 0x4000404000257882 */ /* 0x000fe20000000000 */
[----:B------:R-:W-:Y:S01]  /*38f0*/  UMOV UR35, 0x40004040 ;  /* 0x4000404000237882 */ /* 0x000fe20000000000 */
[----:B------:R2:W-:Y:S01]  /*3900*/  UTCHMMA.2CTA gdesc[UR40], gdesc[UR38], tmem[UR10], tmem[UR24], idesc[UR25], UPT ;  /* 0x00ff1826280075ea */ /* 0x0005e2000ba0000a */
[----:B------:R2:W-:Y:S01]  /*3910*/  UTCHMMA.2CTA gdesc[UR36], gdesc[UR34], tmem[UR10], tmem[UR22], idesc[UR23], UPT ;  /* 0x00ff1622240075ea */ /* 0x0005e2000ba0000a */
[----:B------:R2:W-:Y:S01]  /*3920*/  UTCBAR.2CTA.MULTICAST [UR8], URZ, UR12 ;  /* 0x000000ff080073e9 */ /* 0x0005e2000820080c */
[----:B------:R-:W-:Y:S01]  /*3930*/  UMOV UR46, UR17 ;  /* 0x00000011002e7c82 */ /* 0x000fe20008000000 */
[----:B------:R-:W-:Y:S05]  /*3940*/  BRA.U UP0, `(.L_x_72) ;  /* 0xfffffffd00507547 */ /* 0x000fea000b83ffff */
.L_x_69:
[----:B------:R-:W-:Y:S01]  /*3950*/  UIADD3 UR9, UPT, UPT, UR9, 0xa0, URZ ;  /* 0x000000a009097890 */ /* 0x000fe2000fffe0ff */
[----:B------:R-:W-:-:S08]  /*3960*/  UMOV UR16, UR15 ;  /* 0x0000000f00107c82 */ /* 0x000fd00008000000 */
[----:B------:R4:W-:Y:S01]  /*3970*/  UTCBAR.2CTA.MULTICAST [UR9], URZ, UR11 ;  /* 0x000000ff090073e9 */ /* 0x0009e2000820080b */
[----:B------:R-:W-:Y:S02]  /*3980*/  NOP ;  /* 0x0000000000007918 */ /* 0x000fe40000000000 */
.L_x_67:
[----:B------:R-:W-:Y:S01]  /*3990*/  UIADD3 UR18, UPT, UPT, UR18, 0x1, URZ ;  /* 0x0000000112127890 */ /* 0x000fe2000fffe0ff */
[----:B------:R-:W-:-:S03]  /*39a0*/  ISETP.NE.AND P0, PT, R8, 0x2, PT ;  /* 0x000000020800780c */ /* 0x000fc60003f05270 */
[----:B------:R-:W-:Y:S01]  /*39b0*/  UISETP.NE.AND UP0, UPT, UR18, 0x4, UPT ;  /* 0x000000041200788c */ /* 0x000fe2000bf05270 */
[----:B-12---:R-:W-:Y:S02]  /*39c0*/  SEL R0, RZ, 0x1, P0 ;  /* 0x00000001ff007807 */ /* 0x006fe40000000000 */
[----:B------:R-:W-:Y:S01]  /*39d0*/  SEL R8, R8, RZ, P0 ;  /* 0x000000ff08087207 */ /* 0x000fe20000000000 */
[----:B------:R-:W-:Y:S01]  /*39e0*/  USEL UR8, URZ, 0x1, UP0 ;  /* 0x00000001ff087887 */ /* 0x000fe20008000000 */
[----:B------:R-:W-:Y:S01]  /*39f0*/  LOP3.LUT R3, R3, R0, RZ, 0x3c, !PT ;  /* 0x0000000003037212 */ /* 0x000fe200078e3cff */
[----:B------:R-:W-:-:S04]  /*3a00*/  USEL UR18, UR18, URZ, UP0 ;  /* 0x000000ff12127287 */ /* 0x000fc80008000000 */
[----:B------:R-:W-:Y:S01]  /*3a10*/  LOP3.LUT R9, R9, UR8, RZ, 0x3c, !PT ;  /* 0x0000000809097c12 */ /* 0x000fe2000f8e3cff */
[----:B------:R-:W-:Y:S07]  /*3a20*/  @P1 BRA `(.L_x_73) ;  /* 0xfffffff800881947 */ /* 0x000fee000383ffff */
[----:B------:R-:W1:Y:S01]  /*3a30*/  S2UR UR6, SR_CgaCtaId ;  /* 0x00000000000679c3 */ /* 0x000e620000008800 */
[----:B------:R-:W-:Y:S01]  /*3a40*/  ELECT P0, URZ, PT ;  /* 0x0000000000ff782f */ /* 0x000fe20003800000 */
[----:B------:R-:W-:Y:S01]  /*3a50*/  HFMA2 R0, -RZ, RZ, 0, 5.9604644775390625e-08 ;  /* 0x00000001ff007431 */ /* 0x000fe200000001ff */
[----:B------:R-:W-:-:S05]  /*3a60*/  UMOV UR8, 0x40 ;  /* 0x0000004000087882 */ /* 0x000fca0000000000 */
[----:B------:R-:W-:Y:S01]  /*3a70*/  UVIRTCOUNT.DEALLOC.SMPOOL 0x80 ;  /* 0x000000800000784c */ /* 0x000fe20000000000 */
[----:B------:R-:W-:Y:S02]  /*3a80*/  UISETP.NE.AND UP0, UPT, UR5, URZ, UPT ;  /* 0x000000ff0500728c */ /* 0x000fe4000bf05270 */
[----:B-1----:R-:W-:-:S09]  /*3a90*/  ULEA UR6, UR6, UR8, 0x18 ;  /* 0x0000000806067291 */ /* 0x002fd2000f8ec0ff */
[----:B------:R1:W-:Y:S01]  /*3aa0*/  @P0 STS.U8 [UR6+0x1c], R0 ;  /* 0x00001c00ff000988 */ /* 0x0003e20008000006 */
[----:B------:R-:W-:Y:S05]  /*3ab0*/  BRA.U UP0, `(.L_x_74) ;  /* 0x0000000100a07547 */ /* 0x000fea000b800000 */
[----:B------:R-:W-:Y:S01]  /*3ac0*/  UIADD3 UR5, UPT, UPT, UR7, 0xc0, URZ ;  /* 0x000000c007057890 */ /* 0x000fe2000fffe0ff */
[----:B------:R-:W-:-:S03]  /*3ad0*/  SHF.L.U32 R3, R9, 0x1f, RZ ;  /* 0x0000001f09037819 */ /* 0x000fc600000006ff */
[----:B------:R-:W-:-:S09]  /*3ae0*/  ULEA UR8, UR18, UR5, 0x3 ;  /* 0x0000000512087291 */ /* 0x000fd2000f8e18ff */
[----:B------:R-:W2:Y:S02]  /*3af0*/  SYNCS.PHASECHK.TRANS64.TRYWAIT P0, [UR8], R3 ;  /* 0x00000003ff0075a7 */ /* 0x000ea40008001108 */
[----:B--2---:R-:W-:Y:S05]  /*3b00*/  @!P0 BRA `(.L_x_75) ;  /* 0x0000005000848947 */ /* 0x004fea0003800000 */
.L_x_169:
[----:B----4-:R-:W-:-:S04]  /*3b10*/  UIADD3 UR9, UPT, UPT, UR18, 0x1, URZ ;  /* 0x0000000112097890 */ /* 0x010fc8000fffe0ff */
        /* <DEDUP_REMOVED lines=8> */
.L_x_171:
        /* <DEDUP_REMOVED lines=9> */
.L_x_173:
[----:B------:R-:W-:-:S04]  /*3c30*/  UIADD3 UR9, UPT, UPT, UR9, 0x1, URZ ;  /* 0x0000000109097890 */ /* 0x000fc8000fffe0ff */
[----:B------:R-:W-:-:S04]  /*3c40*/  UISETP.NE.AND UP1, UPT, UR9, 0x4, UPT ;  /* 0x000000040900788c */ /* 0x000fc8000bf25270 */
[----:B------:R-:W-:Y:S02]  /*3c50*/  USEL UR8, URZ, 0x1, UP1 ;  /* 0x00000001ff087887 */ /* 0x000fe40008800000 */
[----:B------:R-:W-:-:S04]  /*3c60*/  USEL UR9, UR9, URZ, UP1 ;  /* 0x000000ff09097287 */ /* 0x000fc80008800000 */
[----:B------:R-:W-:Y:S01]  /*3c70*/  ULEA UR9, UR9, UR5, 0x3 ;  /* 0x0000000509097291 */ /* 0x000fe2000f8e18ff */
[----:B-1----:R-:W-:-:S04]  /*3c80*/  LOP3.LUT R3, R2, UR8, RZ, 0x3c, !PT ;  /* 0x0000000802037c12 */ /* 0x002fc8000f8e3cff */
[----:B------:R-:W-:Y:S01]  /*3c90*/  SHF.L.U32 R3, R3, 0x1f, RZ ;  /* 0x0000001f03037819 */ /* 0x000fe200000006ff */
[----:B------:R-:W-:-:S04]  /*3ca0*/  IMAD.U32 R0, RZ, RZ, UR9 ;  /* 0x00000009ff007e24 */ /* 0x000fc8000f8e00ff */
[----:B------:R1:W2:Y:S03]  /*3cb0*/  SYNCS.PHASECHK.TRANS64.TRYWAIT P0, [R0+URZ], R3 ;  /* 0x00000003000075a7 */ /* 0x0002a600080011ff */
[----:B--2---:R-:W-:Y:S05]  /*3cc0*/  @!P0 NANOSLEEP.SYNCS 0x989680 ;  /* 0x009896800000895d */ /* 0x004fea0003900000 */
[----:B------:R-:W2:Y:S02]  /*3cd0*/  @!P0 SYNCS.PHASECHK.TRANS64 P0, [R0+URZ], R3 ;  /* 0x00000003000085a7 */ /* 0x000ea400080010ff */
[----:B--2---:R-:W-:Y:S05]  /*3ce0*/  @P0 BRA `(.L_x_78) ;  /* 0x0000000000200947 */ /* 0x004fea0003800000 */
.L_x_79:
[----:B--2---:R2:W4:Y:S02]  /*3cf0*/  SYNCS.PHASECHK.TRANS64.TRYWAIT P0, [R0+URZ], R3 ;  /* 0x00000003000075a7 */ /* 0x00452400080011ff */
[----:B----4-:R-:W-:Y:S05]  /*3d00*/  @!P0 NANOSLEEP.SYNCS 0x989680 ;  /* 0x009896800000895d */ /* 0x010fea0003900000 */
[----:B------:R-:W4:Y:S02]  /*3d10*/  @!P0 SYNCS.PHASECHK.TRANS64 P0, [R0+URZ], R3 ;  /* 0x00000003000085a7 */ /* 0x000f2400080010ff */
[----:B----4-:R-:W-:Y:S05]  /*3d20*/  @!P0 BRA `(.L_x_79) ;  /* 0xfffffffc00f08947 */ /* 0x010fea000383ffff */
[----:B------:R-:W-:Y:S05]  /*3d30*/  BRA `(.L_x_78) ;  /* 0x00000000000c7947 */ /* 0x000fea0003800000 */
.L_x_74:
[----:B------:R-:W-:-:S04]  /*3d40*/  UIADD3 UR5, UPT, UPT, UR7, 0x100, URZ ;  /* 0x0000010007057890 */ /* 0x000fc8000fffe0ff */
[----:B------:R-:W-:-:S09]  /*3d50*/  UPRMT UR5, UR4, 0x654, UR5 ;  /* 0x0000065404057896 */ /* 0x000fd20008000005 */
[----:B------:R-:W-:Y:S03]  /*3d60*/  SYNCS.ARRIVE.TRANS64.RED.A1T0 RZ, [UR5], RZ ;  /* 0x000000ffffff79a7 */ /* 0x000fe60008100405 */
.L_x_78:
[----:B-12---:R-:W-:Y:S01]  /*3d70*/  SHF.L.U32 R3, RZ, 0x1f, RZ ;  /* 0x0000001fff037819 */ /* 0x006fe200000006ff */
[----:B------:R-:W-:Y:S01]  /*3d80*/  UIADD3 UR5, UPT, UPT, UR7, 0x100, URZ ;  /* 0x0000010007057890 */ /* 0x000fe2000fffe0ff */
[----:B------:R-:W-:Y:S02]  /*3d90*/  PLOP3.LUT P0, PT, PT, PT, UP0, 0x80, 0x8 ;  /* 0x000000000008781c */ /* 0x000fe40003f0f008 */
[----:B------:R-:W1:Y:S02]  /*3da0*/  SYNCS.PHASECHK.TRANS64.TRYWAIT P1, [UR7+0x100], R3 ;  /* 0x00010003ff0075a7 */ /* 0x000e640008021107 */
[----:B-1----:R-:W-:Y:S09]  /*3db0*/  @!P1 BRA `(.L_x_80) ;  /* 0x0000005000209947 */ /* 0x002ff20003800000 */
.L_x_175:
[----:B------:R-:W-:Y:S01]  /*3dc0*/  @!UP0 UPRMT UR5, UR4, 0x654, UR5 ;  /* 0x0000065404058896 */ /* 0x000fe20008000005 */
[----:B------:R-:W-:Y:S02]  /*3dd0*/  UMOV UR8, 0xffff ;  /* 0x0000ffff00087882 */ /* 0x000fe40000000000 */
[----:B------:R-:W-:-:S06]  /*3de0*/  UMOV UR4, 0x1 ;  /* 0x0000000100047882 */ /* 0x000fcc0000000000 */
[----:B------:R-:W-:Y:S01]  /*3df0*/  @!P0 SYNCS.ARRIVE.TRANS64.RED.A1T0 RZ, [UR5], RZ ;  /* 0x000000ffffff89a7 */ /* 0x000fe20008100405 */
[----:B------:R-:W-:Y:S01]  /*3e00*/  NOP ;  /* 0x0000000000007918 */ /* 0x000fe20000000000 */
[----:B-1----:R-:W1:Y:S01]  /*3e10*/  LDS R0, [UR6+0x14] ;  /* 0x00001406ff007984 */ /* 0x002e620008000800 */
[----:B------:R-:W-:-:S04]  /*3e20*/  ULOP3.LUT UR5, UR21, 0xffff, URZ, 0xc0, !UPT ;  /* 0x0000ffff15057892 */ /* 0x000fc8000f8ec0ff */
[----:B------:R-:W-:-:S04]  /*3e30*/  USHF.R.U32.HI UR5, URZ, 0x5, UR5 ;  /* 0x00000005ff057899 */ /* 0x000fc80008011605 */
[----:B------:R-:W-:Y:S02]  /*3e40*/  USHF.L.U32 UR8, UR8, UR5, URZ ;  /* 0x0000000508087299 */ /* 0x000fe400080006ff */
[----:B------:R-:W-:-:S04]  /*3e50*/  USHF.L.U32 UR4, UR4, UR5, URZ ;  /* 0x0000000504047299 */ /* 0x000fc800080006ff */
[----:B-1----:R-:W-:-:S04]  /*3e60*/  LOP3.LUT R0, R0, UR8, RZ, 0xc0, !PT ;  /* 0x0000000800007c12 */ /* 0x002fc8000f8ec0ff */
[----:B------:R-:W-:-:S13]  /*3e70*/  ISETP.NE.AND P0, PT, R0, UR8, PT ;  /* 0x0000000800007c0c */ /* 0x000fda000bf05270 */
[----:B------:R-:W-:Y:S05]  /*3e80*/  @P0 BRA `(.L_x_81) ;  /* 0x0000000000580947 */ /* 0x000fea0003800000 */
[----:B------:R-:W1:Y:S02]  /*3e90*/  LDS R0, [UR6+0x18] ;  /* 0x00001806ff007984 */ /* 0x000e640008000800 */
[----:B-1----:R-:W-:-:S04]  /*3ea0*/  LOP3.LUT R0, R0, UR4, RZ, 0xc0, !PT ;  /* 0x0000000400007c12 */ /* 0x002fc8000f8ec0ff */
[----:B------:R-:W-:-:S13]  /*3eb0*/  ISETP.NE.AND P0, PT, R0, UR4, PT ;  /* 0x0000000400007c0c */ /* 0x000fda000bf05270 */
[----:B------:R-:W-:Y:S05]  /*3ec0*/  @P0 BRA `(.L_x_82) ;  /* 0x00000000003c0947 */ /* 0x000fea0003800000 */
[----:B------:R-:W1:Y:S01]  /*3ed0*/  S2R R2, SR_LANEID ;  /* 0x0000000000027919 */ /* 0x000e620000000000 */
[----:B------:R-:W-:Y:S01]  /*3ee0*/  ULOP3.LUT UR8, URZ, UR8, URZ, 0x33, !UPT ;  /* 0x00000008ff087292 */ /* 0x000fe2000f8e33ff */
[----:B------:R-:W-:Y:S01]  /*3ef0*/  LOP3.LUT R4, RZ, UR4, RZ, 0x33, !PT ;  /* 0x00000004ff047c12 */ /* 0x000fe2000f8e33ff */
[----:B------:R-:W-:Y:S02]  /*3f00*/  VOTEU.ANY UR7, UPT, PT ;  /* 0x0000000000077886 */ /* 0x000fe400038e0100 */
[----:B------:R-:W-:Y:S01]  /*3f10*/  UFLO.U32 UR7, UR7 ;  /* 0x00000007000772bd */ /* 0x000fe200080e0000 */
[----:B------:R-:W2:Y:S01]  /*3f20*/  REDUX UR4, R4 ;  /* 0x00000000040473c4 */ /* 0x000ea20000000000 */
[----:B------:R-:W-:-:S06]  /*3f30*/  IMAD.U32 R0, RZ, RZ, UR8 ;  /* 0x00000008ff007e24 */ /* 0x000fcc000f8e00ff */
[----:B------:R1:W-:Y:S01]  /*3f40*/  UTCATOMSWS.AND URZ, UR8 ;  /* 0x0000000800ff79e3 */ /* 0x0003e20008000000 */
[----:B------:R-:W3:Y:S01]  /*3f50*/  REDUX UR5, R0 ;  /* 0x00000000000573c4 */ /* 0x000ee20000000000 */
[----:B-1----:R-:W-:Y:S01]  /*3f60*/  ISETP.EQ.U32.AND P0, PT, R2, UR7, PT ;  /* 0x0000000702007c0c */ /* 0x002fe2000bf02070 */
[----:B--2---:R-:W-:Y:S01]  /*3f70*/  IMAD.U32 R2, RZ, RZ, UR4 ;  /* 0x00000004ff027e24 */ /* 0x004fe2000f8e00ff */
[----:B---3--:R-:W-:-:S11]  /*3f80*/  MOV R3, UR5 ;  /* 0x0000000500037c02 */ /* 0x008fd60008000f00 */
[----:B------:R1:W-:Y:S04]  /*3f90*/  @P0 ATOMS.AND RZ, [UR6+0x14], R3 ;  /* 0x00001403ffff098c */ /* 0x0003e8000a800006 */
[----:B------:R1:W-:Y:S01]  /*3fa0*/  @P0 ATOMS.AND RZ, [UR6+0x18], R2 ;  /* 0x00001802ffff098c */ /* 0x0003e2000a800006 */
[----:B------:R-:W-:Y:S05]  /*3fb0*/  BRA `(.L_x_83) ;  /* 0x0000000000147947 */ /* 0x000fea0003800000 */
.L_x_82:
[----:B------:R-:W-:Y:S02]  /*3fc0*/  MOV R2, 0x3fe0 ;  /* 0x00003fe000027802 */ /* 0x000fe40000000f00 */
[----:B---345:R-:W-:Y:S05]  /*3fd0*/  CALL.REL.NOINC `($__internal_0_$__cuda_sm10x_tcgen05_guardrail_trap_col_being_dealloced_not_returned_by_alloc) ;  /* 0x0000005400007944 */ /* 0x038fea0003c00000 */
[----:B------:R-:W-:Y:S05]  /*3fe0*/  BRA `(.L_x_83) ;  /* 0x0000000000087947 */ /* 0x000fea0003800000 */
.L_x_81:
[----:B------:R-:W-:Y:S02]  /*3ff0*/  MOV R2, 0x4010 ;  /* 0x0000401000027802 */ /* 0x000fe40000000f00 */
[----:B---345:R-:W-:Y:S05]  /*4000*/  CALL.REL.NOINC `($__internal_2_$__cuda_sm10x_tcgen05_guardrail_trap_unallocated_columns_being_dealloced) ;  /* 0x00000054000c7944 */ /* 0x038fea0003c00000 */
.L_x_83:
[----:B------:R-:W-:Y:S01]  /*4010*/  NOP ;  /* 0x0000000000007918 */ /* 0x000fe20000000000 */
[----:B----4-:R-:W-:Y:S05]  /*4020*/  EXIT ;  /* 0x000000000000794d */ /* 0x010fea0003800000 */
.L_x_54:
[----:B------:R-:W-:-:S09]  /*4030*/  UISETP.NE.OR UP5, UPT, UR10, 0x3, !UP5 ;  /* 0x000000030a00788c */ /* 0x000fd2000efa5670 */
[----:B------:R-:W-:Y:S05]  /*4040*/  BRA.U UP5, `(.L_x_84) ;  /* 0x0000001105787547 */ /* 0x000fea000b800000 */
[----:B------:R-:W1:Y:S01]  /*4050*/  LDC R0, c[0x0][0xb30] ;  /* 0x0002cc00ff007b82 */ /* 0x000e620000000800 */
[----:B------:R-:W2:Y:S01]  /*4060*/  LDCU.64 UR8, c[0x0][0x888] ;  /* 0x00011100ff0877ac */ /* 0x000ea20008000a00 */
[----:B------:R-:W-:Y:S02]  /*4070*/  HFMA2 R25, -RZ, RZ, 0, 0 ;  /* 0x00000000ff197431 */ /* 0x000fe400000001ff */
[----:B-----5:R-:W-:Y:S01]  /*4080*/  IMAD.MOV.U32 R32, RZ, RZ, 0x1 ;  /* 0x00000001ff207424 */ /* 0x020fe200078e00ff */
[----:B------:R-:W-:Y:S01]  /*4090*/  MOV R23, 0x1000 ;  /* 0x0000100000177802 */ /* 0x000fe20000000f00 */
[----:B------:R-:W3:Y:S01]  /*40a0*/  LDCU.64 UR4, c[0x0][0x890] ;  /* 0x00011200ff0477ac */ /* 0x000ee20008000a00 */
[----:B------:R-:W-:Y:S01]  /*40b0*/  IMAD.MOV.U32 R27, RZ, RZ, RZ ;  /* 0x000000ffff1b7224 */ /* 0x000fe200078e00ff */
[----:B------:R-:W4:Y:S01]  /*40c0*/  LDC R19, c[0x0][0x370] ;  /* 0x0000dc00ff137b82 */ /* 0x000f220000000800 */
[----:B------:R-:W-:Y:S01]  /*40d0*/  UMOV UR7, 0x400 ;  /* 0x0000040000077882 */ /* 0x000fe20000000000 */
[----:B------:R-:W-:-:S02]  /*40e0*/  UPLOP3.LUT UP1, UPT, UPT, UPT, UPT, 0x40, 0x4 ;  /* 0x000000000004789c */ /* 0x000fc40003f2e870 */
[----:B------:R-:W-:-:S04]  /*40f0*/  ULEA UR7, UR37, UR7, 0x18 ;  /* 0x0000000725077291 */ /* 0x000fc8000f8ec0ff */
[----:B------:R-:W4:Y:S01]  /*4100*/  LDC R2, c[0x0][0xb0c] ;  /* 0x0002c300ff027b82 */ /* 0x000f220000000800 */
[----:B------:R-:W-:Y:S02]  /*4110*/  UIADD3 UR13, UPT, UPT, UR7, 0x48, URZ ;  /* 0x00000048070d7890 */ /* 0x000fe4000fffe0ff */
[----:B--2---:R-:W-:Y:S02]  /*4120*/  UISETP.NE.U32.AND UP3, UPT, UR8, URZ, UPT ;  /* 0x000000ff0800728c */ /* 0x004fe4000bf65070 */
[----:B------:R-:W-:Y:S02]  /*4130*/  UIADD3 UR41, UPT, UPT, UR7, 0x30, URZ ;  /* 0x0000003007297890 */ /* 0x000fe4000fffe0ff */
[----:B---3--:R-:W-:Y:S01]  /*4140*/  UISETP.NE.U32.AND UP4, UPT, UR4, URZ, UPT ;  /* 0x000000ff0400728c */ /* 0x008fe2000bf85070 */
[----:B------:R-:W2:Y:S01]  /*4150*/  LDC R18, c[0x0][0xb20] ;  /* 0x0002c800ff127b82 */ /* 0x000ea20000000800 */
[----:B-1----:R-:W-:Y:S01]  /*4160*/  ISETP.NE.AND P1, PT, R0, 0x1, PT ;  /* 0x000000010000780c */ /* 0x002fe20003f25270 */
[----:B------:R-:W-:-:S02]  /*4170*/  UISETP.NE.AND.EX UP3, UPT, UR9, URZ, UPT, UP3 ;  /* 0x000000ff0900728c */ /* 0x000fc4000bf65330 */
[----:B------:R-:W-:Y:S02]  /*4180*/  UIADD3 UR33, UPT, UPT, UR7, 0x38, URZ ;  /* 0x0000003807217890 */ /* 0x000fe4000fffe0ff */
[----:B------:R-:W-:Y:S02]  /*4190*/  UIADD3 UR25, UPT, UPT, UR7, 0x40, URZ ;  /* 0x0000004007197890 */ /* 0x000fe4000fffe0ff */
[----:B------:R-:W1:Y:S01]  /*41a0*/  LDC.64 R36, c[0x0][0x348] ;  /* 0x0000d200ff247b82 */ /* 0x000e620000000a00 */
[----:B------:R-:W-:Y:S02]  /*41b0*/  UPRMT UR13, UR37, 0x654, UR13 ;  /* 0x00000654250d7896 */ /* 0x000fe4000800000d */
[----:B------:R-:W-:-:S05]  /*41c0*/  UISETP.NE.AND.EX UP4, UPT, UR5, URZ, UPT, UP4 ;  /* 0x000000ff0500728c */ /* 0x000fca000bf85340 */
[----:B------:R-:W3:Y:S08]  /*41d0*/  LDC.64 R16, c[0x0][0xb10] ;  /* 0x0002c400ff107b82 */ /* 0x000ef00000000a00 */
[----:B------:R-:W1:Y:S08]  /*41e0*/  LDC.64 R6, c[0x0][0xb18] ;  /* 0x0002c600ff067b82 */ /* 0x000e700000000a00 */
[----:B------:R-:W1:Y:S08]  /*41f0*/  LDC.64 R4, c[0x0][0xb28] ;  /* 0x0002ca00ff047b82 */ /* 0x000e700000000a00 */
[----:B--2-4-:R-:W1:Y:S02]  /*4200*/  LDC R22, c[0x0][0x374] ;  /* 0x0000dd00ff167b82 */ /* 0x014e640000000800 */
.L_x_95:
[----:B------:R-:W-:Y:S02]  /*4210*/  LEA R0, R27, UR7, 0x3 ;  /* 0x000000071b007c11 */ /* 0x000fe4000f8e18ff */
[----:B------:R-:W-:Y:S02]  /*4220*/  SHF.L.U32 R3, R25, 0x1f, RZ ;  /* 0x0000001f19037819 */ /* 0x000fe400000006ff */
[----:B------:R-:W-:Y:S02]  /*4230*/  LEA R28, R27, UR7, 0x4 ;  /* 0x000000071b1c7c11 */ /* 0x000fe4000f8e20ff */
[----:B--2---:R-:W2:Y:S02]  /*4240*/  SYNCS.PHASECHK.TRANS64.TRYWAIT P0, [R0+URZ+0x80], R3 ;  /* 0x00008003000075a7 */ /* 0x004ea400080011ff */
[----:B--2---:R-:W-:Y:S05]  /*4250*/  @!P0 BRA `(.L_x_85) ;  /* 0x0000004c00108947 */ /* 0x004fea0003800000 */
.L_x_176:
[----:B------:R-:W-:Y:S01]  /*4260*/  ISETP.GE.AND P0, PT, R26, 0x1, PT ;  /* 0x000000011a00780c */ /* 0x000fe20003f06270 */
[----:B------:R-:W4:Y:S01]  /*4270*/  LDS.128 R28, [R28+0x110] ;  /* 0x000110001c1c7984 */ /* 0x000f220000000c00 */
[----:B--2---:R-:W-:Y:S01]  /*4280*/  VIADD R0, R0, 0x90 ;  /* 0x0000009000007836 */ /* 0x004fe20000000000 */
[----:B------:R-:W-:Y:S01]  /*4290*/  @!PT LDS RZ, [RZ] ;  /* 0x00000000fffff984 */ /* 0x000fe20000000800 */
[----:B------:R-:W-:Y:S01]  /*42a0*/  @!PT LDS RZ, [RZ] ;  /* 0x00000000fffff984 */ /* 0x000fe20000000800 */
[----:B------:R-:W-:Y:S01]  /*42b0*/  @!PT LDS RZ, [RZ] ;  /* 0x00000000fffff984 */ /* 0x000fe20000000800 */
[----:B------:R-:W-:Y:S01]  /*42c0*/  @!PT LDS RZ, [RZ] ;  /* 0x00000000fffff984 */ /* 0x000fe20000000800 */
[----:B------:R2:W-:Y:S06]  /*42d0*/  MEMBAR.ALL.CTA ;  /* 0x0000000000007992 */ /* 0x0005ec0000008000 */
[----:B--2---:R-:W2:Y:S01]  /*42e0*/  FENCE.VIEW.ASYNC.S ;  /* 0x00000000000073c6 */ /* 0x004ea20000000000 */
[----:B------:R-:W-:Y:S04]  /*42f0*/  PRMT R0, RZ, 0x654, R0 ;  /* 0x00000654ff007816 */ /* 0x000fe80000000000 */
[----:B--2---:R2:W-:Y:S01]  /*4300*/  SYNCS.ARRIVE.TRANS64.RED.A1T0 RZ, [R0+URZ], RZ ;  /* 0x000000ff00ff79a7 */ /* 0x0045e200081004ff */
[----:B----4-:R-:W-:Y:S11]  /*4310*/  LOP3.LUT P3, RZ, R30, 0x1, RZ, 0xc0, !PT ;  /* 0x000000011eff7812 */ /* 0x010ff6000786c0ff */
[----:B------:R-:W-:Y:S02]  /*4320*/  @!UPT UIADD3 URZ, UPT, UPT, URZ, URZ, URZ ;  /* 0x000000fffffff290 */ /* 0x000fe4000fffe0ff */
[----:B------:R-:W-:Y:S02]  /*4330*/  @P3 MOV R13, R28 ;  /* 0x0000001c000d3202 */ /* 0x000fe40000000f00 */
[----:B------:R-:W-:Y:S01]  /*4340*/  @P3 LOP3.LUT R8, R29, 0xffff, RZ, 0xc0, !PT ;  /* 0x0000ffff1d083812 */ /* 0x000fe200078ec0ff */
[----:B--2---:R-:W-:Y:S06]  /*4350*/  @!P0 BRA `(.L_x_86) ;  /* 0x0000000000a48947 */ /* 0x004fec0003800000 */
[----:B-1----:R-:W-:Y:S01]  /*4360*/  IMAD.HI.U32 R33, R22, R7, RZ ;  /* 0x0000000716217227 */ /* 0x002fe200078e00ff */
[----:B------:R-:W-:Y:S02]  /*4370*/  ISETP.NE.AND P0, PT, R6, 0x1, PT ;  /* 0x000000010600780c */ /* 0x000fe40003f05270 */
[----:B------:R-:W-:Y:S01]  /*4380*/  ISETP.NE.AND P2, PT, R26, 0x1, PT ;  /* 0x000000011a00780c */ /* 0x000fe20003f45270 */
[----:B---3--:R-:W-:Y:S01]  /*4390*/  IMAD.HI.U32 R34, R19, R16, RZ ;  /* 0x0000001013227227 */ /* 0x008fe200078e00ff */
[----:B------:R-:W-:Y:S02]  /*43a0*/  SHF.R.U32.HI R33, RZ, R18, R33 ;  /* 0x00000012ff217219 */ /* 0x000fe40000011621 */
[----:B------:R-:W-:Y:S01]  /*43b0*/  ISETP.NE.AND P4, PT, R2, 0x1, PT ;  /* 0x000000010200780c */ /* 0x000fe20003f85270 */
[----:B------:R-:W-:Y:S01]  /*43c0*/  IMAD.HI.U32 R38, R13, R16, RZ ;  /* 0x000000100d267227 */ /* 0x000fe200078e00ff */
[----:B------:R-:W-:Y:S02]  /*43d0*/  SHF.R.U32.HI R34, RZ, R17, R34 ;  /* 0x00000011ff227219 */ /* 0x000fe40000011622 */
[----:B------:R-:W-:Y:S01]  /*43e0*/  SEL R3, R22, R33, !P0 ;  /* 0x0000002116037207 */ /* 0x000fe20004000000 */
[C---:B------:R-:W-:Y:S01]  /*43f0*/  IMAD.HI.U32 R33, R8.reuse, R7, RZ ;  /* 0x0000000708217227 */ /* 0x040fe200078e00ff */
[----:B------:R-:W-:Y:S02]  /*4400*/  SEL R11, R19, R34, !P4 ;  /* 0x00000022130b7207 */ /* 0x000fe40006000000 */
[----:B------:R-:W-:Y:S01]  /*4410*/  SHF.R.U32.HI R38, RZ, R17, R38 ;  /* 0x00000011ff267219 */ /* 0x000fe20000011626 */
[----:B------:R-:W-:Y:S01]  /*4420*/  IMAD.HI.U32 R40, R3, R4, RZ ;  /* 0x0000000403287227 */ /* 0x000fe200078e00ff */
[----:B------:R-:W-:Y:S03]  /*4430*/  SHF.R.U32.HI R33, RZ, R18, R33 ;  /* 0x00000012ff217219 */ /* 0x000fe60000011621 */
[----:B------:R-:W-:Y:S01]  /*4440*/  IMAD.HI.U32 R34, R11, R4, RZ ;  /* 0x000000040b227227 */ /* 0x000fe200078e00ff */
[----:B------:R-:W-:Y:S02]  /*4450*/  @P2 SHF.R.U32.HI R3, RZ, R5, R40 ;  /* 0x00000005ff032219 */ /* 0x000fe40000011628 */
[----:B------:R-:W-:Y:S02]  /*4460*/  SEL R9, R8, R33, !P0 ;  /* 0x0000002108097207 */ /* 0x000fe40004000000 */
[----:B------:R-:W-:Y:S01]  /*4470*/  @P2 SHF.R.U32.HI R11, RZ, R5, R34 ;  /* 0x00000005ff0b2219 */ /* 0x000fe20000011622 */
[C---:B------:R-:W-:Y:S01]  /*4480*/  IMAD R10, R26.reuse, R3, RZ ;  /* 0x000000031a0a7224 */ /* 0x040fe200078e02ff */
[----:B------:R-:W-:Y:S01]  /*4490*/  SEL R3, R13, R38, !P4 ;  /* 0x000000260d037207 */ /* 0x000fe20006000000 */
[C---:B------:R-:W-:Y:S03]  /*44a0*/  IMAD.HI.U32 R14, R9.reuse, R4, RZ ;  /* 0x00000004090e7227 */ /* 0x040fe600078e00ff */
[----:B------:R-:W-:Y:S01]  /*44b0*/  ISETP.GE.AND P0, PT, R9, R10, PT ;  /* 0x0000000a0900720c */ /* 0x000fe20003f06270 */
[C---:B------:R-:W-:Y:S01]  /*44c0*/  IMAD R12, R26.reuse, R11, RZ ;  /* 0x0000000b1a0c7224 */ /* 0x040fe200078e02ff */
[-C--:B------:R-:W-:Y:S04]  /*44d0*/  SHF.R.U32.HI R14, RZ, R5.reuse, R14 ;  /* 0x00000005ff0e7219 */ /* 0x080fe8000001160e */
[----:B------:R-:W-:Y:S02]  /*44e0*/  ISETP.GE.OR P0, PT, R3, R12, P0 ;  /* 0x0000000c0300720c */ /* 0x000fe40000706670 */
[----:B------:R-:W-:Y:S05]  /*44f0*/  SEL R15, R9, R14, !P2 ;  /* 0x0000000e090f7207 */ /* 0x000fea0005000000 */
[----:B------:R-:W-:Y:S04]  /*4500*/  IMAD.MOV R14, RZ, RZ, -R15 ;  /* 0x000000ffff0e7224 */ /* 0x000fe800078e0a0f */
[----:B------:R-:W-:Y:S02]  /*4510*/  IMAD R14, R26, R14, R9 ;  /* 0x0000000e1a0e7224 */ /* 0x000fe400078e0209 */
[C---:B------:R-:W-:Y:S05]  /*4520*/  @!P0 IMAD.HI.U32 R10, R3.reuse, R4, RZ ;  /* 0x00000004030a8227 */ /* 0x040fea00078e00ff */
[----:B------:R-:W-:Y:S04]  /*4530*/  @!P0 SHF.R.U32.HI R10, RZ, R5, R10 ;  /* 0x00000005ff0a8219 */ /* 0x000fe8000001160a */
[----:B------:R-:W-:Y:S01]  /*4540*/  @!P0 SEL R0, R3, R10, !P2 ;  /* 0x0000000a03008207 */ /* 0x000fe20005000000 */
[----:B------:R-:W-:Y:S03]  /*4550*/  IMAD.MOV R10, RZ, RZ, -R3 ;  /* 0x000000ffff0a7224 */ /* 0x000fe600078e0a03 */
[----:B------:R-:W-:Y:S01]  /*4560*/  @!P0 IADD3 R15, PT, PT, R15, -R0, RZ ;  /* 0x800000000f0f8210 */ /* 0x000fe20007ffe0ff */
[----:B------:R-:W-:Y:S01]  /*4570*/  @!P0 IMAD R0, R11, R14, R0 ;  /* 0x0000000e0b008224 */ /* 0x000fe200078e0200 */
[----:B------:R-:W-:Y:S01]  /*4580*/  IADD3 R11, PT, PT, -R9, RZ, RZ ;  /* 0x000000ff090b7210 */ /* 0x000fe20007ffe1ff */
[----:B------:R-:W-:Y:S02]  /*4590*/  IMAD R13, R2, R10, R13 ;  /* 0x0000000a020d7224 */ /* 0x000fe400078e020d */
[----:B------:R-:W-:Y:S02]  /*45a0*/  @!P0 IMAD R9, R15, R26, R3 ;  /* 0x0000001a0f098224 */ /* 0x000fe400078e0203 */
[----:B------:R-:W-:Y:S02]  /*45b0*/  @!P0 IMAD.MOV.U32 R3, RZ, RZ, R0 ;  /* 0x000000ffff038224 */ /* 0x000fe400078e0000 */
[----:B------:R-:W-:Y:S02]  /*45c0*/  IMAD R8, R6, R11, R8 ;  /* 0x0000000b06087224 */ /* 0x000fe400078e0208 */
[----:B------:R-:W-:Y:S02]  /*45d0*/  IMAD R13, R3, R2, R13 ;  /* 0x00000002030d7224 */ /* 0x000fe400078e020d */
[----:B------:R-:W-:Y:S02]  /*45e0*/  IMAD R8, R9, R6, R8 ;  /* 0x0000000609087224 */ /* 0x000fe400078e0208 */
.L_x_86:
[----:B------:R-:W-:Y:S05]  /*45f0*/  BRA.U UP1, `(.L_x_87) ;  /* 0x0000000101107547 */ /* 0x000fea000b800000 */
[----:B------:R-:W-:Y:S04]  /*4600*/  MOV R0, UR6 ;  /* 0x0000000600007c02 */ /* 0x000fe80008000f00 */
[----:B------:R-:W-:Y:S04]  /*4610*/  SHF.L.U32 R3, R0, 0x1f, RZ ;  /* 0x0000001f00037819 */ /* 0x000fe800000006ff */
[----:B------:R-:W2:Y:S02]  /*4620*/  SYNCS.PHASECHK.TRANS64.TRYWAIT P0, [UR7+0x78], R3 ;  /* 0x00007803ff0075a7 */ /* 0x000ea40008001107 */
[----:B--2---:R-:W-:Y:S05]  /*4630*/  @!P0 BRA `(.L_x_88) ;  /* 0x00000048002c8947 */ /* 0x004fea0003800000 */
.L_x_87:
[----:B------:R-:W-:Y:S02]  /*4640*/  R2UR UR42, R20 ;  /* 0x00000000142a72ca */ /* 0x000fe400000e0000 */
[----:B------:R-:W-:Y:S02]  /*4650*/  R2UR UR43, R21 ;  /* 0x00000000152b72ca */ /* 0x000fe400000e0000 */
[----:B------:R-:W-:Y:S02]  /*4660*/  ISETP.NE.U32.AND P2, PT, RZ, UR4, PT ;  /* 0x00000004ff007c0c */ /* 0x000fe4000bf45070 */
[----:B------:R-:W-:Y:S02]  /*4670*/  SHF.L.U32 R12, R32, 0x1f, RZ ;  /* 0x0000001f200c7819 */ /* 0x000fe400000006ff */
[----:B------:R-:W-:Y:S05]  /*4680*/  ISETP.NE.AND.EX P2, PT, RZ, UR5, PT, P2 ;  /* 0x00000005ff007c0c */ /* 0x000fea000bf45320 */
[----:B------:R-:W-:Y:S02]  /*4690*/  USHF.L.U32 UR42, UR42, 0x7, URZ ;  /* 0x000000072a2a7899 */ /* 0x000fe400080006ff */
[----:B------:R-:W-:Y:S01]  /*46a0*/  USHF.L.U32 UR43, UR43, 0x6, URZ ;  /* 0x000000062b2b7899 */ /* 0x000fe200080006ff */
[----:B------:R-:W-:Y:S11]  /*46b0*/  BRA.U !UP4, `(.L_x_89) ;  /* 0x000000010c347547 */ /* 0x000ff6000b800000 */
[----:B------:R-:W-:Y:S01]  /*46c0*/  UPLOP3.LUT UP0, UPT, UPT, UPT, UP3, 0x80, 0x8 ;  /* 0x000000000008789c */ /* 0x000fe20003f0f030 */
[----:B--2---:R-:W-:Y:S02]  /*46d0*/  HFMA2 R0, -RZ, RZ, 0, 5.9604644775390625e-08 ;  /* 0x00000001ff007431 */ /* 0x004fe400000001ff */
[----:B------:R-:W-:Y:S03]  /*46e0*/  IMAD.MOV.U32 R59, RZ, RZ, 0x1 ;  /* 0x00000001ff3b7424 */ /* 0x000fe600078e00ff */
[----:B------:R-:W-:Y:S05]  /*46f0*/  PLOP3.LUT P0, PT, PT, PT, UP0, 0x80, 0x8 ;  /* 0x000000000008781c */ /* 0x000fea0003f0f008 */
[----:B------:R-:W2:Y:S01]  /*4700*/  @UP0 LDCU.64 UR10, c[0x0][0x888] ;  /* 0x00011100ff0a07ac */ /* 0x000ea20008000a00 */
[----:B------:R-:W-:Y:S07]  /*4710*/  @UP0 UIMAD UR8, UR36, UR4, URZ ;  /* 0x00000004240802a4 */ /* 0x000fee000f8e02ff */
[----:B------:R-:W-:Y:S01]  /*4720*/  @!P0 PRMT R59, R0, 0x7610, R59 ;  /* 0x00007610003b8816 */ /* 0x000fe2000000003b */
[----:B--2---:R-:W-:Y:S03]  /*4730*/  @UP0 UIMAD.WIDE UR10, UR8, 0x4, UR10 ;  /* 0x00000004080a08a5 */ /* 0x004fe6000f8e020a */
[----:B------:R-:W2:Y:S03]  /*4740*/  @!UP0 LDCU UR8, c[0x0][0x880] ;  /* 0x00011000ff0887ac */ /* 0x000ea60008000800 */
[----:B------:R-:W-:Y:S01]  /*4750*/  IMAD.U32 R10, RZ, RZ, UR10 ;  /* 0x0000000aff0a7e24 */ /* 0x000fe2000f8e00ff */
[----:B------:R-:W-:Y:S05]  /*4760*/  MOV R11, UR11 ;  /* 0x0000000b000b7c02 */ /* 0x000fea0008000f00 */
[----:B------:R4:W5:Y:S02]  /*4770*/  @P0 LDG.E R35, desc[UR46][R10.64] ;  /* 0x0000002e0a230981 */ /* 0x000964000c1e1900 */
[----:B--2-4-:R-:W-:Y:S07]  /*4780*/  @!P0 IMAD.U32 R35, RZ, RZ, UR8 ;  /* 0x00000008ff238e24 */ /* 0x014fee000f8e00ff */
.L_x_89:
[----:B-----5:R-:W-:Y:S01]  /*4790*/  @!P2 FSETP.EQ.AND P0, PT, R35, RZ, PT ;  /* 0x000000ff2300a20b */ /* 0x020fe20003f02000 */
[----:B------:R-:W-:Y:S01]  /*47a0*/  @!UPT UIADD3 URZ, UPT, UPT, URZ, URZ, URZ ;  /* 0x000000fffffff290 */ /* 0x000fe2000fffe0ff */
[----:B------:R-:W-:Y:S11]  /*47b0*/  @!P2 BRA `(.L_x_90) ;  /* 0x000000000014a947 */ /* 0x000ff60003800000 */
[----:B------:R-:W-:Y:S02]  /*47c0*/  LOP3.LUT P2, RZ, R59, 0xff, RZ, 0xc0, !PT ;  /* 0x000000ff3bff7812 */ /* 0x000fe4000784c0ff */
[----:B------:R-:W-:Y:S04]  /*47d0*/  PLOP3.LUT P0, PT, PT, PT, UP0, 0x80, 0x8 ;  /* 0x000000000008781c */ /* 0x000fe80003f0f008 */
[----:B------:R-:W-:Y:S07]  /*47e0*/  PLOP3.LUT P0, PT, P0, PT, PT, 0x8, 0x80 ;  /* 0x000000000080781c */ /* 0x000fee000070e170 */
[----:B------:R-:W-:Y:S11]  /*47f0*/  @P2 FSETP.EQ.AND P0, PT, R35, RZ, PT ;  /* 0x000000ff2300220b */ /* 0x000ff60003f02000 */
[----:B------:R-:W-:Y:S02]  /*4800*/  @!UPT UIADD3 URZ, UPT, UPT, URZ, URZ, URZ ;  /* 0x000000fffffff290 */ /* 0x000fe4000fffe0ff */
.L_x_90:
[----:B------:R-:W4:Y:S01]  /*4810*/  SYNCS.PHASECHK.TRANS64.TRYWAIT P2, [UR7+0x50], R12 ;  /* 0x0000500cff0075a7 */ /* 0x000f220008041107 */
[----:B------:R-:W-:Y:S04]  /*4820*/  ELECT P4, URZ, PT ;  /* 0x0000000000ff782f */ /* 0x000fe80003880000 */
[----:B------:R-:W-:Y:S11]  /*4830*/  PLOP3.LUT P4, PT, P0, P4, PT, 0xf2, 0x2f ;  /* 0x00000000002f781c */ /* 0x000ff60000789e72 */
[----:B------:R-:W-:Y:S02]  /*4840*/  @!UPT UIADD3 URZ, UPT, UPT, URZ, URZ, URZ ;  /* 0x000000fffffff290 */ /* 0x000fe4000fffe0ff */
[----:B-1----:R-:W-:Y:S05]  /*4850*/  @!P4 IADD3 R9, P0, PT, R36, 0x580, RZ ;  /* 0x000005802409c810 */ /* 0x002fea0007f1e0ff */
[----:B--2---:R-:W-:Y:S01]  /*4860*/  @!P4 IMAD.X R0, RZ, RZ, R37, P0 ;  /* 0x000000ffff00c224 */ /* 0x004fe200000e0625 */
[----:B----4-:R-:W-:Y:S07]  /*4870*/  @!P2 BRA `(.L_x_91) ;  /* 0x0000004400b4a947 */ /* 0x010fee0003800000 */
.L_x_179:
[----:B------:R-:W-:Y:S01]  /*4880*/  @!P4 R2UR UR9, R9 ;  /* 0x000000000909c2ca */ /* 0x000fe200000e0000 */
[----:B------:R-:W-:Y:S01]  /*4890*/  VOTEU.ALL UP1, P4 ;  /* 0x0000000000ff7886 */ /* 0x000fe20002020000 */
[----:B------:R-:W-:Y:S01]  /*48a0*/  @!P4 R2UR UR8, R0 ;  /* 0x000000000008c2ca */ /* 0x000fe200000e0000 */
[----:B------:R-:W-:Y:S01]  /*48b0*/  VOTEU.ALL UP2, P4 ;  /* 0x0000000000ff7886 */ /* 0x000fe20002040000 */
[----:B------:R-:W-:Y:S01]  /*48c0*/  UMOV UR16, 0x0 ;  /* 0x0000000000107882 */ /* 0x000fe20000000000 */
[----:B------:R-:W-:Y:S01]  /*48d0*/  UMOV UR17, 0x10000000 ;  /* 0x1000000000117882 */ /* 0x000fe20000000000 */
[----:B------:R-:W-:Y:S01]  /*48e0*/  @!UP1 UIADD3 UR40, UPT, UPT, UR7, 0x200, URZ ;  /* 0x0000020007289890 */ /* 0x000fe2000fffe0ff */
[----:B------:R-:W-:Y:S01]  /*48f0*/  @!P4 IMAD.MOV.U32 R0, RZ, RZ, 0x1000 ;  /* 0x00001000ff00c424 */ /* 0x000fe200078e00ff */
[----:B------:R-:W-:Y:S01]  /*4900*/  UMOV UR44, UR36 ;  /* 0x00000024002c7c82 */ /* 0x000fe20008000000 */
[----:B------:R-:W-:Y:S01]  /*4910*/  @!UP1 UIADD3 UR10, UPT, UPT, UR42, 0x40, URZ ;  /* 0x000000402a0a9890 */ /* 0x000fe2000fffe0ff */
[----:B------:R-:W-:Y:S01]  /*4920*/  @!P4 IADD3 R9, P0, PT, R36, 0x580, RZ ;  /* 0x000005802409c810 */ /* 0x000fe20007f1e0ff */
[----:B------:R-:W-:Y:S01]  /*4930*/  UMOV UR11, UR43 ;  /* 0x0000002b000b7c82 */ /* 0x000fe20008000000 */
[----:B------:R-:W-:Y:S01]  /*4940*/  UMOV UR12, UR36 ;  /* 0x00000024000c7c82 */ /* 0x000fe20008000000 */
[----:B------:R-:W-:Y:S01]  /*4950*/  IMAD.U32 R10, RZ, RZ, UR9 ;  /* 0x00000009ff0a7e24 */ /* 0x000fe2000f8e00ff */
[----:B------:R-:W-:Y:S01]  /*4960*/  UMOV UR9, UR41 ;  /* 0x0000002900097c82 */ /* 0x000fe20008000000 */
[----:B------:R-:W-:Y:S01]  /*4970*/  IMAD.U32 R11, RZ, RZ, UR8 ;  /* 0x00000008ff0b7e24 */ /* 0x000fe2000f8e00ff */
[----:B------:R-:W-:Y:S02]  /*4980*/  @!UP1 UIADD3 UR8, UPT, UPT, UR7, 0xa00, URZ ;  /* 0x00000a0007089890 */ /* 0x000fe4000fffe0ff */
[----:B------:R-:W-:Y:S01]  /*4990*/  @!P4 R2UR UR18, R10 ;  /* 0x000000000a12c2ca */ /* 0x000fe200000e0000 */
[----:B------:R-:W-:Y:S01]  /*49a0*/  VOTEU.ALL UP1, P4 ;  /* 0x0000000000ff7886 */ /* 0x000fe20002020000 */
[----:B------:R-:W-:Y:S01]  /*49b0*/  @!P4 R2UR UR19, R11 ;  /* 0x000000000b13c2ca */ /* 0x000fe200000e0000 */
[----:B------:R-:W-:Y:S11]  /*49c0*/  UPRMT UR14, UR37, 0x654, UR41 ;  /* 0x00000654250e7896 */ /* 0x000ff60008000029 */
[----:B------:R-:W-:Y:S01]  /*49d0*/  @!UPT UIADD3 URZ, UPT, UPT, URZ, URZ, URZ ;  /* 0x000000fffffff290 */ /* 0x000fe2000fffe0ff */
[----:B------:R2:W-:Y:S01]  /*49e0*/  @!UP2 UTMALDG.3D [UR40], [UR18], desc[UR16] ;  /* 0x000010281200a5b4 */ /* 0x0005e20008011000 */
[----:B------:R2:W-:Y:S01]  /*49f0*/  @!UP1 UTMALDG.3D [UR8], [UR18], desc[UR16] ;  /* 0x00001008120095b4 */ /* 0x0005e20008011000 */
[----:B------:R4:W-:Y:S01]  /*4a00*/  @!P4 SYNCS.ARRIVE.TRANS64.RED.A0TR RZ, [UR7+0x30], R0 ;  /* 0x00003000ffffc9a7 */ /* 0x0009e20008300407 */
[----:B------:R-:W-:Y:S01]  /*4a10*/  SYNCS.ARRIVE.TRANS64.RED.A1T0 RZ, [UR14], RZ ;  /* 0x000000ffffff79a7 */ /* 0x000fe2000810040e */
[----:B----4-:R-:W-:Y:S01]  /*4a20*/  @!P4 IMAD.X R0, RZ, RZ, R37, P0 ;  /* 0x000000ffff00c224 */ /* 0x010fe200000e0625 */
[----:B------:R-:W4:Y:S02]  /*4a30*/  SYNCS.PHASECHK.TRANS64.TRYWAIT P2, [UR7+0x58], R12 ;  /* 0x0000580cff0075a7 */ /* 0x000f240008041107 */
[----:B--2-4-:R-:W-:Y:S05]  /*4a40*/  @!P2 BRA `(.L_x_92) ;  /* 0x000000440058a947 */ /* 0x014fea0003800000 */
.L_x_181:
        /* <DEDUP_REMOVED lines=8> */
[----:B------:R-:W-:Y:S01]  /*4ad0*/  @!UP1 UIADD3 UR32, UPT, UPT, UR7, 0x1200, URZ ;  /* 0x0000120007209890 */ /* 0x000fe2000fffe0ff */
[----:B------:R-:W-:Y:S01]  /*4ae0*/  @!P4 IADD3 R21, P0, PT, R36, 0x580, RZ ;  /* 0x000005802415c810 */ /* 0x000fe20007f1e0ff */
[----:B------:R-:W-:Y:S01]  /*4af0*/  UMOV UR35, UR43 ;  /* 0x0000002b00237c82 */ /* 0x000fe20008000000 */
[----:B------:R-:W-:Y:S02]  /*4b00*/  @!UP1 UIADD3 UR10, UPT, UPT, UR42, 0x50, URZ ;  /* 0x000000502a0a9890 */ /* 0x000fe4000fffe0ff */
[----:B------:R-:W-:Y:S01]  /*4b10*/  IMAD.U32 R10, RZ, RZ, UR9 ;  /* 0x00000009ff0a7e24 */ /* 0x000fe2000f8e00ff */
[----:B------:R-:W-:Y:S01]  /*4b20*/  UMOV UR9, UR33 ;  /* 0x0000002100097c82 */ /* 0x000fe20008000000 */
[----:B------:R-:W-:Y:S01]  /*4b30*/  IMAD.U32 R11, RZ, RZ, UR8 ;  /* 0x00000008ff0b7e24 */ /* 0x000fe2000f8e00ff */
[----:B------:R-:W-:Y:S01]  /*4b40*/  @!UP1 UIADD3 UR8, UPT, UPT, UR7, 0x1a00, URZ ;  /* 0x00001a0007089890 */ /* 0x000fe2000fffe0ff */
[----:B------:R-:W-:Y:S01]  /*4b50*/  @!P4 IMAD.X R20, RZ, RZ, R37, P0 ;  /* 0x000000ffff14c224 */ /* 0x000fe200000e0625 */
[----:B------:R-:W-:Y:S01]  /*4b60*/  @!P4 R2UR UR18, R10 ;  /* 0x000000000a12c2ca */ /* 0x000fe200000e0000 */
[----:B------:R-:W-:Y:S01]  /*4b70*/  VOTEU.ALL UP1, P4 ;  /* 0x0000000000ff7886 */ /* 0x000fe20002020000 */
[----:B------:R-:W-:Y:S01]  /*4b80*/  @!P4 R2UR UR19, R11 ;  /* 0x000000000b13c2ca */ /* 0x000fe200000e0000 */
[----:B------:R-:W-:Y:S01]  /*4b90*/  UMOV UR11, UR43 ;  /* 0x0000002b000b7c82 */ /* 0x000fe20008000000 */
[----:B------:R-:W-:Y:S01]  /*4ba0*/  UMOV UR12, UR36 ;  /* 0x00000024000c7c82 */ /* 0x000fe20008000000 */
[----:B------:R-:W-:Y:S10]  /*4bb0*/  UPRMT UR14, UR37, 0x654, UR33 ;  /* 0x00000654250e7896 */ /* 0x000ff40008000021 */
[----:B------:R2:W-:Y:S01]  /*4bc0*/  @!UP2 UTMALDG.3D [UR32], [UR18], desc[UR16] ;  /* 0x000010201200a5b4 */ /* 0x0005e20008011000 */
[----:B------:R2:W-:Y:S01]  /*4bd0*/  @!UP1 UTMALDG.3D [UR8], [UR18], desc[UR16] ;  /* 0x00001008120095b4 */ /* 0x0005e20008011000 */
[----:B------:R2:W-:Y:S01]  /*4be0*/  @!P4 SYNCS.ARRIVE.TRANS64.RED.A0TR RZ, [UR7+0x38], R0 ;  /* 0x00003800ffffc9a7 */ /* 0x0005e20008300407 */
[----:B------:R-:W-:Y:S01]  /*4bf0*/  SYNCS.ARRIVE.TRANS64.RED.A1T0 RZ, [UR14], RZ ;  /* 0x000000ffffff79a7 */ /* 0x000fe2000810040e */
[----:B------:R-:W4:Y:S02]  /*4c00*/  SYNCS.PHASECHK.TRANS64.TRYWAIT P2, [UR7+0x60], R12 ;  /* 0x0000600cff0075a7 */ /* 0x000f240008041107 */
[----:B--2-4-:R-:W-:Y:S05]  /*4c10*/  @!P2 BRA `(.L_x_93) ;  /* 0x0000004000fca947 */ /* 0x014fea0003800000 */
.L_x_183:
[----:B------:R-:W2:Y:S01]  /*4c20*/  LDC.64 R14, c[0x0][0xb10] ;  /* 0x0002c400ff0e7b82 */ /* 0x000ea20000000a00 */
[----:B------:R-:W-:Y:S01]  /*4c30*/  @!P4 R2UR UR9, R21 ;  /* 0x000000001509c2ca */ /* 0x000fe200000e0000 */
[----:B------:R-:W-:Y:S01]  /*4c40*/  VOTEU.ALL UP1, P4 ;  /* 0x0000000000ff7886 */ /* 0x000fe20002020000 */
[----:B------:R-:W-:Y:S01]  /*4c50*/  @!P4 R2UR UR8, R20 ;  /* 0x000000001408c2ca */ /* 0x000fe200000e0000 */
[----:B------:R-:W-:Y:S01]  /*4c60*/  VOTEU.ALL UP2, P4 ;  /* 0x0000000000ff7886 */ /* 0x000fe20002040000 */
[----:B------:R-:W-:Y:S03]  /*4c70*/  UMOV UR16, 0x0 ;  /* 0x0000000000107882 */ /* 0x000fe60000000000 */
[----:B------:R-:W4:Y:S01]  /*4c80*/  LDC.64 R10, c[0x0][0xb18] ;  /* 0x0002c600ff0a7b82 */ /* 0x000f220000000a00 */
[----:B------:R-:W-:Y:S01]  /*4c90*/  @!UP1 UIADD3 UR26, UPT, UPT, UR42, 0x20, URZ ;  /* 0x000000202a1a9890 */ /* 0x000fe2000fffe0ff */
[----:B------:R-:W-:Y:S01]  /*4ca0*/  @P3 SHF.R.U32.HI R24, RZ, 0x10, R29 ;  /* 0x00000010ff183819 */ /* 0x000fe2000001161d */
[----:B------:R-:W-:Y:S01]  /*4cb0*/  @!UP1 UIADD3 UR24, UPT, UPT, UR7, 0x2200, URZ ;  /* 0x0000220007189890 */ /* 0x000fe2000fffe0ff */
[----:B------:R-:W-:Y:S01]  /*4cc0*/  VIADD R27, R27, 0x1 ;  /* 0x000000011b1b7836 */ /* 0x000fe20000000000 */
[----:B------:R-:W-:Y:S03]  /*4cd0*/  UMOV UR17, 0x10000000 ;  /* 0x1000000000117882 */ /* 0x000fe60000000000 */
[----:B------:R-:W5:Y:S01]  /*4ce0*/  @!P1 LDC R0, c[0x0][0xb20] ;  /* 0x0002c800ff009b82 */ /* 0x000f620000000800 */
[----:B------:R-:W-:Y:S01]  /*4cf0*/  UMOV UR27, UR43 ;  /* 0x0000002b001b7c82 */ /* 0x000fe20008000000 */
[----:B------:R-:W-:Y:S01]  /*4d00*/  IMAD.U32 R20, RZ, RZ, UR9 ;  /* 0x00000009ff147e24 */ /* 0x000fe2000f8e00ff */
[----:B------:R-:W-:Y:S05]  /*4d10*/  UMOV UR28, UR36 ;  /* 0x00000024001c7c82 */ /* 0x000fea0008000000 */
[----:B-1----:R-:W1:Y:S01]  /*4d20*/  @!P1 LDC R3, c[0x0][0xb0c] ;  /* 0x0002c300ff039b82 */ /* 0x002e620000000800 */
[----:B------:R-:W-:Y:S01]  /*4d30*/  IMAD.U32 R21, RZ, RZ, UR8 ;  /* 0x00000008ff157e24 */ /* 0x000fe2000f8e00ff */
[----:B------:R-:W-:Y:S01]  /*4d40*/  @!UP1 UIADD3 UR10, UPT, UPT, UR42, 0x60, URZ ;  /* 0x000000602a0a9890 */ /* 0x000fe2000fffe0ff */
[----:B------:R-:W-:Y:S01]  /*4d50*/  @!P4 R2UR UR18, R20 ;  /* 0x000000001412c2ca */ /* 0x000fe200000e0000 */
[----:B------:R-:W-:Y:S01]  /*4d60*/  @!UP1 UIADD3 UR8, UPT, UPT, UR7, 0x2a00, URZ ;  /* 0x00002a0007089890 */ /* 0x000fe2000fffe0ff */
[----:B------:R-:W-:Y:S01]  /*4d70*/  @!P4 IMAD.MOV.U32 R20, RZ, RZ, 0x1000 ;  /* 0x00001000ff14c424 */ /* 0x000fe200078e00ff */
[----:B------:R-:W-:Y:S01]  /*4d80*/  @!P4 R2UR UR19, R21 ;  /* 0x000000001513c2ca */ /* 0x000fe200000e0000 */
[----:B------:R-:W-:Y:S01]  /*4d90*/  VOTEU.ALL UP1, P4 ;  /* 0x0000000000ff7886 */ /* 0x000fe20002020000 */
[----:B------:R-:W-:Y:S01]  /*4da0*/  UMOV UR9, UR25 ;  /* 0x0000001900097c82 */ /* 0x000fe20008000000 */
[----:B------:R-:W-:Y:S01]  /*4db0*/  UMOV UR11, UR43 ;  /* 0x0000002b000b7c82 */ /* 0x000fe20008000000 */
[----:B------:R-:W-:Y:S01]  /*4dc0*/  UMOV UR12, UR36 ;  /* 0x00000024000c7c82 */ /* 0x000fe20008000000 */
[----:B------:R-:W-:Y:S08]  /*4dd0*/  UPRMT UR14, UR37, 0x654, UR25 ;  /* 0x00000654250e7896 */ /* 0x000ff00008000019 */
[----:B------:R1:W-:Y:S02]  /*4de0*/  @!UP2 UTMALDG.3D [UR24], [UR18], desc[UR16] ;  /* 0x000010181200a5b4 */ /* 0x0003e40008011000 */
[----:B-1----:R-:W-:Y:S01]  /*4df0*/  @!P1 ISETP.NE.AND P2, PT, R3, 0x1, PT ;  /* 0x000000010300980c */ /* 0x002fe20003f45270 */
[C---:B--2---:R-:W-:Y:S01]  /*4e00*/  @!P1 IMAD.HI.U32 R14, R13.reuse, R14, RZ ;  /* 0x0000000e0d0e9227 */ /* 0x044fe200078e00ff */
[----:B----4-:R-:W-:Y:S01]  /*4e10*/  @!P1 ISETP.NE.AND P0, PT, R10, 0x1, PT ;  /* 0x000000010a00980c */ /* 0x010fe20003f05270 */
[----:B------:R1:W-:Y:S01]  /*4e20*/  @!UP1 UTMALDG.3D [UR8], [UR18], desc[UR16] ;  /* 0x00001008120095b4 */ /* 0x0003e20008011000 */
[----:B------:R1:W-:Y:S01]  /*4e30*/  @!P4 SYNCS.ARRIVE.TRANS64.RED.A0TR RZ, [UR7+0x40], R20 ;  /* 0x00004014ffffc9a7 */ /* 0x0003e20008300407 */
[C---:B------:R-:W-:Y:S01]  /*4e40*/  @!P1 IMAD.HI.U32 R11, R8.reuse, R11, RZ ;  /* 0x0000000b080b9227 */ /* 0x040fe200078e00ff */
[----:B------:R-:W-:Y:S04]  /*4e50*/  @!P1 SHF.R.U32.HI R14, RZ, R15, R14 ;  /* 0x0000000fff0e9219 */ /* 0x000fe8000001160e */
[----:B-----5:R-:W-:Y:S02]  /*4e60*/  @!P1 SHF.R.U32.HI R9, RZ, R0, R11 ;  /* 0x00000000ff099219 */ /* 0x020fe4000001160b */
[----:B------:R-:W-:Y:S02]  /*4e70*/  @!P1 SEL R14, R13, R14, !P2 ;  /* 0x0000000e0d0e9207 */ /* 0x000fe40005000000 */
[----:B------:R-:W-:Y:S05]  /*4e80*/  @!P1 SEL R9, R8, R9, !P0 ;  /* 0x0000000908099207 */ /* 0x000fea0004000000 */
[----:B------:R-:W-:Y:S01]  /*4e90*/  @!P1 IMAD.IADD R0, R9, 0x1, -R14 ;  /* 0x0000000109009824 */ /* 0x000fe200078e0a0e */
[----:B------:R-:W-:Y:S01]  /*4ea0*/  SYNCS.ARRIVE.TRANS64.RED.A1T0 RZ, [UR14], RZ ;  /* 0x000000ffffff79a7 */ /* 0x000fe2000810040e */
[----:B------:R-:W-:Y:S02]  /*4eb0*/  @!P1 IMAD.IADD R9, R14, 0x1, -R9 ;  /* 0x000000010e099824 */ /* 0x000fe400078e0a09 */
[----:B------:R-:W-:Y:S02]  /*4ec0*/  @!P1 IMAD R13, R0, R3, R13 ;  /* 0x00000003000d9224 */ /* 0x000fe400078e020d */
[----:B------:R-:W-:Y:S01]  /*4ed0*/  @!P1 IMAD R8, R9, R10, R8 ;  /* 0x0000000a09089224 */ /* 0x000fe200078e0208 */
[----:B------:R-:W2:Y:S02]  /*4ee0*/  SYNCS.PHASECHK.TRANS64.TRYWAIT P5, [UR7+0x68], R12 ;  /* 0x0000680cff0075a7 */ /* 0x000ea400080a1107 */
[----:B-12---:R-:W-:Y:S05]  /*4ef0*/  @!P5 BRA `(.L_x_94) ;  /* 0x00000040005cd947 */ /* 0x006fea0003800000 */
.L_x_185:
[----:B-1----:R-:W-:Y:S01]  /*4f00*/  @!P4 IADD3 R3, P0, PT, R36, 0x580, RZ ;  /* 0x000005802403c810 */ /* 0x002fe20007f1e0ff */
[----:B------:R-:W-:Y:S01]  /*4f10*/  VOTEU.ALL UP1, P4 ;  /* 0x0000000000ff7886 */ /* 0x000fe20002020000 */
[----:B------:R-:W-:Y:S01]  /*4f20*/  VOTEU.ALL UP2, P4 ;  /* 0x0000000000ff7886 */ /* 0x000fe20002040000 */
[----:B------:R-:W-:Y:S01]  /*4f30*/  UMOV UR14, 0x0 ;  /* 0x00000000000e7882 */ /* 0x000fe20000000000 */
[----:B------:R-:W-:Y:S01]  /*4f40*/  @!P4 R2UR UR9, R3 ;  /* 0x000000000309c2ca */ /* 0x000fe200000e0000 */
[----:B------:R-:W-:Y:S01]  /*4f50*/  @!P4 IMAD.X R0, RZ, RZ, R37, P0 ;  /* 0x000000ffff00c224 */ /* 0x000fe200000e0625 */
[----:B------:R-:W-:Y:S01]  /*4f60*/  @!UP1 UIADD3 UR17, UPT, UPT, UR7, 0x48, URZ ;  /* 0x0000004807119890 */ /* 0x000fe2000fffe0ff */
[----:B------:R-:W-:Y:S01]  /*4f70*/  ISETP.NE.AND P0, PT, R27, 0x2, PT ;  /* 0x000000021b00780c */ /* 0x000fe20003f05270 */
[----:B------:R-:W-:Y:S01]  /*4f80*/  @!UP1 UIADD3 UR18, UPT, UPT, UR42, 0x30, URZ ;  /* 0x000000302a129890 */ /* 0x000fe2000fffe0ff */
[----:B------:R-:W-:Y:S01]  /*4f90*/  LOP3.LUT R32, R32, 0x1, RZ, 0x3c, !PT ;  /* 0x0000000120207812 */ /* 0x000fe200078e3cff */
[----:B------:R-:W-:Y:S01]  /*4fa0*/  @!UP1 UIADD3 UR16, UPT, UPT, UR7, 0x3200, URZ ;  /* 0x0000320007109890 */ /* 0x000fe2000fffe0ff */
[----:B------:R-:W-:Y:S01]  /*4fb0*/  @!P4 R2UR UR8, R0 ;  /* 0x000000000008c2ca */ /* 0x000fe200000e0000 */
[----:B------:R-:W-:Y:S01]  /*4fc0*/  UMOV UR15, 0x10000000 ;  /* 0x10000000000f7882 */ /* 0x000fe20000000000 */
[----:B------:R-:W-:Y:S01]  /*4fd0*/  UMOV UR19, UR43 ;  /* 0x0000002b00137c82 */ /* 0x000fe20008000000 */
[----:B------:R-:W-:Y:S01]  /*4fe0*/  UMOV UR20, UR36 ;  /* 0x0000002400147c82 */ /* 0x000fe20008000000 */
[----:B------:R-:W-:Y:S01]  /*4ff0*/  @!UP1 UIADD3 UR10, UPT, UPT, UR42, 0x70, URZ ;  /* 0x000000702a0a9890 */ /* 0x000fe2000fffe0ff */
[----:B------:R-:W-:Y:S01]  /*5000*/  SEL R0, RZ, 0x1, P0 ;  /* 0x00000001ff007807 */ /* 0x000fe20000000000 */
[----:B------:R-:W-:Y:S01]  /*5010*/  IMAD.U32 R10, RZ, RZ, UR9 ;  /* 0x00000009ff0a7e24 */ /* 0x000fe2000f8e00ff */
[----:B------:R-:W-:Y:S01]  /*5020*/  UMOV UR11, UR43 ;  /* 0x0000002b000b7c82 */ /* 0x000fe20008000000 */
[----:B------:R-:W-:Y:S01]  /*5030*/  UMOV UR12, UR36 ;  /* 0x00000024000c7c82 */ /* 0x000fe20008000000 */
[----:B------:R-:W-:Y:S01]  /*5040*/  UMOV UR9, UR17 ;  /* 0x0000001100097c82 */ /* 0x000fe20008000000 */
[----:B------:R-:W-:Y:S01]  /*5050*/  @P3 R2UR UR36, R24 ;  /* 0x00000000182432ca */ /* 0x000fe200000e0000 */
[----:B------:R-:W-:Y:S01]  /*5060*/  IMAD.IADD R20, R8, 0x1, R58 ;  /* 0x0000000108147824 */ /* 0x000fe200078e023a */
[----:B------:R-:W-:Y:S01]  /*5070*/  @!P4 R2UR UR22, R10 ;  /* 0x000000000a16c2ca */ /* 0x000fe200000e0000 */
[----:B------:R-:W-:Y:S01]  /*5080*/  IMAD.U32 R11, RZ, RZ, UR8 ;  /* 0x00000008ff0b7e24 */ /* 0x000fe2000f8e00ff */
[----:B------:R-:W-:Y:S01]  /*5090*/  @!UP1 UIADD3 UR8, UPT, UPT, UR7, 0x3a00, URZ ;  /* 0x00003a0007089890 */ /* 0x000fe2000fffe0ff */
[----:B------:R-:W-:Y:S01]  /*50a0*/  LOP3.LUT R25, R25, R0, RZ, 0x3c, !PT ;  /* 0x0000000019197212 */ /* 0x000fe200078e3cff */
[----:B------:R-:W-:Y:S01]  /*50b0*/  VOTEU.ALL UP1, P4 ;  /* 0x0000000000ff7886 */ /* 0x000fe20002020000 */
[----:B------:R-:W-:Y:S01]  /*50c0*/  IMAD.IADD R21, R13, 0x1, R60 ;  /* 0x000000010d157824 */ /* 0x000fe200078e023c */
[----:B------:R-:W-:Y:S02]  /*50d0*/  @!P4 R2UR UR23, R11 ;  /* 0x000000000b17c2ca */ /* 0x000fe400000e0000 */
[----:B------:R-:W-:Y:S11]  /*50e0*/  SEL R27, R27, RZ, P0 ;  /* 0x000000ff1b1b7207 */ /* 0x000ff60000000000 */
[----:B------:R2:W-:Y:S01]  /*50f0*/  @!UP2 UTMALDG.3D [UR16], [UR22], desc[UR14] ;  /* 0x00000e101600a5b4 */ /* 0x0005e20008011000 */
[----:B------:R2:W-:Y:S01]  /*5100*/  @!UP1 UTMALDG.3D [UR8], [UR22], desc[UR14] ;  /* 0x00000e08160095b4 */ /* 0x0005e20008011000 */
[----:B------:R2:W-:Y:S01]  /*5110*/  @!P4 SYNCS.ARRIVE.TRANS64.RED.A0TR RZ, [UR7+0x48], R23 ;  /* 0x00004817ffffc9a7 */ /* 0x0005e20008300407 */
[----:B------:R-:W-:Y:S01]  /*5120*/  UPLOP3.LUT UP1, UPT, UPT, UPT, UPT, 0x80, 0x8 ;  /* 0x000000000008789c */ /* 0x000fe20003f2f070 */
[----:B------:R-:W-:Y:S01]  /*5130*/  SYNCS.ARRIVE.TRANS64.RED.A1T0 RZ, [UR13], RZ ;  /* 0x000000ffffff79a7 */ /* 0x000fe2000810040d */
[----:B------:R-:W-:Y:S09]  /*5140*/  @P3 BRA `(.L_x_95) ;  /* 0xfffffff000303947 */ /* 0x000ff2000383ffff */
[----:B------:R-:W-:-:S04]  /*5150*/  SHF.L.U32 R3, R32, 0x1f, RZ ;  /* 0x0000001f20037819 */ /* 0x000fc800000006ff */
[----:B------:R-:W1:Y:S02]  /*5160*/  SYNCS.PHASECHK.TRANS64.TRYWAIT P0, [UR7+0x50], R3 ;  /* 0x00005003ff0075a7 */ /* 0x000e640008001107 */
[----:B-1----:R-:W-:Y:S05]  /*5170*/  @!P0 BRA `(.L_x_96) ;  /* 0x0000003c00d48947 */ /* 0x002fea0003800000 */
.L_x_187:
[----:B------:R-:W4:Y:S02]  /*5180*/  SYNCS.PHASECHK.TRANS64.TRYWAIT P0, [UR7+0x58], R3 ;  /* 0x00005803ff0075a7 */ /* 0x000f240008001107 */
[----:B----4-:R-:W-:Y:S05]  /*5190*/  @!P0 BRA `(.L_x_97) ;  /* 0x0000003c00e48947 */ /* 0x010fea0003800000 */
.L_x_189:
[----:B------:R-:W4:Y:S02]  /*51a0*/  SYNCS.PHASECHK.TRANS64.TRYWAIT P0, [UR7+0x60], R3 ;  /* 0x00006003ff0075a7 */ /* 0x000f240008001107 */
[----:B----4-:R-:W-:Y:S05]  /*51b0*/  @!P0 BRA `(.L_x_98) ;  /* 0x0000003c00f48947 */ /* 0x010fea0003800000 */
.L_x_191:
[----:B-1----:R-:W-:-:S07]  /*51c0*/  MOV R0, UR7 ;  /* 0x0000000700007c02 */ /* 0x002fce0008000f00 */
.L_x_99:
[----:B-1----:R-:W-:-:S04]  /*51d0*/  SHF.L.U32 R3, R32, 0x1f, RZ ;  /* 0x0000001f20037819 */ /* 0x002fc800000006ff */
[----:B------:R1:W4:Y:S03]  /*51e0*/  SYNCS.PHASECHK.TRANS64.TRYWAIT P0, [R0+URZ+0x68], R3 ;  /* 0x00006803000075a7 */ /* 0x00032600080011ff */
[----:B----4-:R-:W-:Y:S05]  /*51f0*/  @!P0 NANOSLEEP.SYNCS 0x989680 ;  /* 0x009896800000895d */ /* 0x010fea0003900000 */
[----:B------:R-:W4:Y:S02]  /*5200*/  @!P0 SYNCS.PHASECHK.TRANS64 P0, [R0+URZ+0x68], R3 ;  /* 0x00006803000085a7 */ /* 0x000f2400080010ff */
[----:B--2-4-:R-:W-:Y:S05]  /*5210*/  @P0 EXIT ;  /* 0x000000000000094d */ /* 0x014fea0003800000 */
[----:B------:R-:W-:Y:S05]  /*5220*/  BRA `(.L_x_99) ;  /* 0xfffffffc00e87947 */ /* 0x000fea000383ffff */
.L_x_84:
[----:B------:R-:W-:-:S06]  /*5230*/  UISETP.GE.AND UP1, UPT, UR10, 0x4, UPT ;  /* 0x000000040a00788c */ /* 0x000fcc000bf26270 */
[----:B------:R-:W-:-:S13]  /*5240*/  PLOP3.LUT P0, PT, PT, PT, UP1, 0x80, 0x8 ;  /* 0x000000000008781c */ /* 0x000fda0003f0f018 */
[----:B------:R-:W-:Y:S05]  /*5250*/  @!P0 EXIT ;  /* 0x000000000000894d */ /* 0x000fea0003800000 */
[----:B------:R-:W-:Y:S01]  /*5260*/  BAR.SYNC.DEFER_BLOCKING 0x6, 0xa0 ;  /* 0x0182800000007b1d */ /* 0x000fe20000010000 */
[----:B------:R-:W-:Y:S02]  /*5270*/  IMAD.SHL.U32 R4, R66, 0x200000, RZ ;  /* 0x0020000042047824 */ /* 0x000fe400078e00ff */
[----:B------:R-:W-:Y:S02]  /*5280*/  HFMA2 R71, -RZ, RZ, 0, 5.9604644775390625e-08 ;  /* 0x00000001ff477431 */ /* 0x000fe400000001ff */
[C---:B------:R-:W-:Y:S01]  /*5290*/  IMAD.SHL.U32 R65, R72.reuse, 0x10, RZ ;  /* 0x0000001048417824 */ /* 0x040fe200078e00ff */
[----:B------:R-:W-:Y:S01]  /*52a0*/  MOV R69, RZ ;  /* 0x000000ff00457202 */ /* 0x000fe20000000f00 */
[----:B------:R-:W-:Y:S01]  /*52b0*/  IMAD.U32 R33, R72, 0x10000, RZ ;  /* 0x0001000048217824 */ /* 0x000fe200078e00ff */
[----:B------:R-:W-:Y:S01]  /*52c0*/  UMOV UR48, 0x400 ;  /* 0x0000040000307882 */ /* 0x000fe20000000000 */
[----:B------:R-:W1:Y:S01]  /*52d0*/  LDC R63, c[0x0][0x370] ;  /* 0x0000dc00ff3f7b82 */ /* 0x000e620000000800 */
[----:B------:R-:W-:Y:S01]  /*52e0*/  ULEA UR48, UR37, UR48, 0x18 ;  /* 0x0000003025307291 */ /* 0x000fe2000f8ec0ff */
[----:B------:R-:W-:Y:S01]  /*52f0*/  LOP3.LUT R4, R4, 0x200000, RZ, 0xc0, !PT ;  /* 0x0020000004047812 */ /* 0x000fe200078ec0ff */
[----:B------:R-:W-:Y:S01]  /*5300*/  IMAD.SHL.U32 R64, R72, 0x2, RZ ;  /* 0x0000000248407824 */ /* 0x000fe200078e00ff */
[C---:B------:R-:W-:Y:S01]  /*5310*/  LOP3.LUT R5, R65.reuse, 0x40, RZ, 0xc0, !PT ;  /* 0x0000004041057812 */ /* 0x040fe200078ec0ff */
[----:B------:R-:W-:Y:S01]  /*5320*/  IMAD.SHL.U32 R3, R66, 0x200, RZ ;  /* 0x0000020042037824 */ /* 0x000fe200078e00ff */
[----:B------:R-:W-:Y:S01]  /*5330*/  LOP3.LUT R2, R65, 0x5b0, RZ, 0xc0, !PT ;  /* 0x000005b041027812 */ /* 0x000fe200078ec0ff */
[----:B------:R-:W-:Y:S01]  /*5340*/  UIADD3 UR4, UPT, UPT, UR48, 0x200, URZ ;  /* 0x0000020030047890 */ /* 0x000fe2000fffe0ff */
[----:B------:R-:W2:Y:S01]  /*5350*/  LDC R28, c[0x0][0xb0c] ;  /* 0x0002c300ff1c7b82 */ /* 0x000ea20000000800 */
[----:B------:R-:W-:Y:S01]  /*5360*/  LOP3.LUT R33, R4, 0x400000, R33, 0xf8, !PT ;  /* 0x0040000004217812 */ /* 0x000fe200078ef821 */
[----:B------:R-:W-:Y:S01]  /*5370*/  IMAD.MOV.U32 R30, RZ, RZ, RZ ;  /* 0x000000ffff1e7224 */ /* 0x000fe200078e00ff */
[----:B------:R-:W-:Y:S01]  /*5380*/  LOP3.LUT R64, R5, 0x8, R64, 0xf8, !PT ;  /* 0x0000000805407812 */ /* 0x000fe200078ef840 */
[----:B------:R-:W-:Y:S01]  /*5390*/  IMAD.MOV.U32 R70, RZ, RZ, RZ ;  /* 0x000000ffff467224 */ /* 0x000fe200078e00ff */
[----:B------:R-:W-:Y:S01]  /*53a0*/  LOP3.LUT R3, R2, 0x200, R3, 0xf8, !PT ;  /* 0x0000020002037812 */ /* 0x000fe200078ef803 */
[----:B------:R-:W-:Y:S01]  /*53b0*/  IMAD.MOV.U32 R76, RZ, RZ, RZ ;  /* 0x000000ffff4c7224 */ /* 0x000fe200078e00ff */
[----:B------:R-:W-:Y:S01]  /*53c0*/  LOP3.LUT P0, RZ, R65, 0x40, RZ, 0xc0, !PT ;  /* 0x0000004041ff7812 */ /* 0x000fe2000780c0ff */
[----:B------:R-:W3:Y:S01]  /*53d0*/  LDC R61, c[0x0][0xb20] ;  /* 0x0002c800ff3d7b82 */ /* 0x000ee20000000800 */
[----:B------:R-:W4:Y:S01]  /*53e0*/  LDS R0, [UR48+0x130] ;  /* 0x00013030ff007984 */ /* 0x000f220008000800 */
[----:B------:R-:W-:Y:S01]  /*53f0*/  LOP3.LUT R64, R3, R64, RZ, 0xfc, !PT ;  /* 0x0000004003407212 */ /* 0x000fe200078efcff */
[----:B------:R-:W-:Y:S01]  /*5400*/  IMAD.U32 R67, RZ, RZ, UR4 ;  /* 0x00000004ff437e24 */ /* 0x000fe2000f8e00ff */
[----:B------:R-:W-:Y:S01]  /*5410*/  LOP3.LUT R72, R72, 0x60, RZ, 0xc0, !PT ;  /* 0x0000006048487812 */ /* 0x000fe200078ec0ff */
[----:B------:R-:W1:Y:S03]  /*5420*/  LDCU.64 UR52, c[0x0][0x348] ;  /* 0x00006900ff3477ac */ /* 0x000e660008000a00 */
[----:B------:R-:W1:Y:S01]  /*5430*/  LDC R27, c[0x0][0xb30] ;  /* 0x0002cc00ff1b7b82 */ /* 0x000e620000000800 */
[----:B------:R-:W1:Y:S01]  /*5440*/  LDCU.64 UR38, c[0x0][0x888] ;  /* 0x00011100ff2677ac */ /* 0x000e620008000a00 */
[----:B------:R-:W1:Y:S06]  /*5450*/  LDCU.64 UR44, c[0x0][0x890] ;  /* 0x00011200ff2c77ac */ /* 0x000e6c0008000a00 */
[----:B------:R-:W1:Y:S01]  /*5460*/  LDC.64 R56, c[0x0][0xb10] ;  /* 0x0002c400ff387b82 */ /* 0x000e620000000a00 */
[----:B------:R-:W-:Y:S01]  /*5470*/  UMOV UR49, URZ ;  /* 0x000000ff00317c82 */ /* 0x000fe20008000000 */
[----:B------:R-:W-:-:S06]  /*5480*/  UMOV UR51, URZ ;  /* 0x000000ff00337c82 */ /* 0x000fcc0008000000 */
[----:B------:R-:W1:Y:S08]  /*5490*/  LDC.64 R24, c[0x0][0xb18] ;  /* 0x0002c600ff187b82 */ /* 0x000e700000000a00 */
[----:B------:R-:W1:Y:S08]  /*54a0*/  LDC.64 R22, c[0x0][0xb28] ;  /* 0x0002ca00ff167b82 */ /* 0x000e700000000a00 */
[----:B------:R-:W1:Y:S01]  /*54b0*/  LDC.64 R54, c[0x0][0x8b0] ;  /* 0x00022c00ff367b82 */ /* 0x000e620000000a00 */
[----:B----4-:R-:W-:Y:S01]  /*54c0*/  IMAD.IADD R33, R0, 0x1, R33 ;  /* 0x0000000100217824 */ /* 0x010fe200078e0221 */
[----:B------:R-:W-:-:S06]  /*54d0*/  P2R R0, PR, RZ, 0x1 ;  /* 0x00000001ff007803 */ /* 0x000fcc0000000000 */
[----:B------:R-:W4:Y:S08]  /*54e0*/  LDC.64 R52, c[0x0][0x8a8] ;  /* 0x00022a00ff347b82 */ /* 0x000f300000000a00 */
[----:B--23--:R-:W1:Y:S02]  /*54f0*/  LDC R62, c[0x0][0x374] ;  /* 0x0000dd00ff3e7b82 */ /* 0x00ce640000000800 */
.L_x_143:
[C---:B------:R-:W-:Y:S02]  /*5500*/  LEA R0, R76.reuse, UR48, 0x3 ;  /* 0x000000304c007c11 */ /* 0x040fe4000f8e18ff */
[----:B------:R-:W-:Y:S02]  /*5510*/  SHF.L.U32 R3, R69, 0x1f, RZ ;  /* 0x0000001f45037819 */ /* 0x000fe400000006ff */
[----:B------:R-:W-:Y:S02]  /*5520*/  LEA R16, R76, UR48, 0x4 ;  /* 0x000000304c107c11 */ /* 0x000fe4000f8e20ff */
[----:B--2---:R-:W2:Y:S02]  /*5530*/  SYNCS.PHASECHK.TRANS64.TRYWAIT P0, [R0+URZ+0x80], R3 ;  /* 0x00008003000075a7 */ /* 0x004ea400080011ff */
[----:B--2---:R-:W-:Y:S05]  /*5540*/  @!P0 BRA `(.L_x_100) ;  /* 0x0000003c00288947 */ /* 0x004fea0003800000 */
.L_x_192:
[----:B------:R-:W3:Y:S01]  /*5550*/  LDC.64 R12, c[0x0][0xb10] ;  /* 0x0002c400ff0c7b82 */ /* 0x000ee20000000a00 */
[----:B------:R-:W4:Y:S01]  /*5560*/  LDS.128 R16, [R16+0x110] ;  /* 0x0001100010107984 */ /* 0x000f220000000c00 */
[----:B-1----:R-:W-:Y:S01]  /*5570*/  ISETP.NE.AND P1, PT, R27, 0x1, PT ;  /* 0x000000011b00780c */ /* 0x002fe20003f25270 */
[----:B--2---:R-:W-:Y:S01]  /*5580*/  VIADD R0, R0, 0x90 ;  /* 0x0000009000007836 */ /* 0x004fe20000000000 */
[----:B------:R-:W-:Y:S04]  /*5590*/  ISETP.GE.AND P0, PT, R26, 0x1, PT ;  /* 0x000000011a00780c */ /* 0x000fe80003f06270 */
[----:B------:R-:W1:Y:S01]  /*55a0*/  LDC.64 R10, c[0x0][0xb18] ;  /* 0x0002c600ff0a7b82 */ /* 0x000e620000000a00 */
[----:B------:R-:W-:Y:S01]  /*55b0*/  PRMT R0, RZ, 0x654, R0 ;  /* 0x00000654ff007816 */ /* 0x000fe20000000000 */
[----:B------:R-:W-:Y:S01]  /*55c0*/  @!PT LDS RZ, [RZ] ;  /* 0x00000000fffff984 */ /* 0x000fe20000000800 */
[----:B------:R-:W-:Y:S01]  /*55d0*/  @!PT LDS RZ, [RZ] ;  /* 0x00000000fffff984 */ /* 0x000fe20000000800 */
[----:B------:R-:W-:Y:S01]  /*55e0*/  @!PT LDS RZ, [RZ] ;  /* 0x00000000fffff984 */ /* 0x000fe20000000800 */
[----:B------:R-:W-:Y:S01]  /*55f0*/  @!PT LDS RZ, [RZ] ;  /* 0x00000000fffff984 */ /* 0x000fe20000000800 */
[----:B------:R2:W-:Y:S06]  /*5600*/  MEMBAR.ALL.CTA ;  /* 0x0000000000007992 */ /* 0x0005ec0000008000 */
[----:B--2---:R-:W2:Y:S01]  /*5610*/  FENCE.VIEW.ASYNC.S ;  /* 0x00000000000073c6 */ /* 0x004ea20000000000 */
[----:B------:R-:W1:Y:S08]  /*5620*/  @!P1 LDC R14, c[0x0][0xb20] ;  /* 0x0002c800ff0e9b82 */ /* 0x000e700000000800 */
[----:B------:R-:W1:Y:S01]  /*5630*/  @!P1 LDC R9, c[0x0][0xb0c] ;  /* 0x0002c300ff099b82 */ /* 0x000e620000000800 */
[----:B--2---:R2:W-:Y:S01]  /*5640*/  SYNCS.ARRIVE.TRANS64.RED.A1T0 RZ, [R0+URZ], RZ ;  /* 0x000000ff00ff79a7 */ /* 0x0045e200081004ff */
[----:B----4-:R-:W-:Y:S04]  /*5650*/  LOP3.LUT P4, RZ, R18, 0x1, RZ, 0xc0, !PT ;  /* 0x0000000112ff7812 */ /* 0x010fe8000788c0ff */
[----:B------:R-:W-:Y:S09]  /*5660*/  P2R R73, PR, RZ, 0x10 ;  /* 0x00000010ff497803 */ /* 0x000ff20000000000 */
[----:B------:R-:W-:Y:S02]  /*5670*/  @P4 MOV R31, R16 ;  /* 0x00000010001f4202 */ /* 0x000fe40000000f00 */
[----:B------:R-:W-:Y:S01]  /*5680*/  @P4 LOP3.LUT R29, R17, 0xffff, RZ, 0xc0, !PT ;  /* 0x0000ffff111d4812 */ /* 0x000fe200078ec0ff */
[----:B--23--:R-:W-:Y:S06]  /*5690*/  @!P0 BRA `(.L_x_101) ;  /* 0x0000000000a48947 */ /* 0x00cfec0003800000 */
[----:B------:R-:W-:Y:S01]  /*56a0*/  IMAD.HI.U32 R36, R62, R25, RZ ;  /* 0x000000193e247227 */ /* 0x000fe200078e00ff */
[----:B------:R-:W-:Y:S02]  /*56b0*/  ISETP.NE.AND P0, PT, R24, 0x1, PT ;  /* 0x000000011800780c */ /* 0x000fe40003f05270 */
[----:B------:R-:W-:Y:S01]  /*56c0*/  ISETP.NE.AND P2, PT, R26, 0x1, PT ;  /* 0x000000011a00780c */ /* 0x000fe20003f45270 */
[-C--:B------:R-:W-:Y:S01]  /*56d0*/  IMAD.HI.U32 R34, R63, R56.reuse, RZ ;  /* 0x000000383f227227 */ /* 0x080fe200078e00ff */
[----:B------:R-:W-:Y:S02]  /*56e0*/  SHF.R.U32.HI R37, RZ, R61, R36 ;  /* 0x0000003dff257219 */ /* 0x000fe40000011624 */
[----:B------:R-:W-:Y:S01]  /*56f0*/  ISETP.NE.AND P3, PT, R28, 0x1, PT ;  /* 0x000000011c00780c */ /* 0x000fe20003f65270 */
[----:B------:R-:W-:Y:S01]  /*5700*/  IMAD.HI.U32 R40, R29, R25, RZ ;  /* 0x000000191d287227 */ /* 0x000fe200078e00ff */
[----:B------:R-:W-:Y:S02]  /*5710*/  SHF.R.U32.HI R34, RZ, R57, R34 ;  /* 0x00000039ff227219 */ /* 0x000fe40000011622 */
[----:B------:R-:W-:Y:S01]  /*5720*/  SEL R3, R62, R37, !P0 ;  /* 0x000000253e037207 */ /* 0x000fe20004000000 */
[----:B------:R-:W-:Y:S01]  /*5730*/  IMAD.HI.U32 R38, R31, R56, RZ ;  /* 0x000000381f267227 */ /* 0x000fe200078e00ff */
[----:B------:R-:W-:Y:S03]  /*5740*/  SEL R7, R63, R34, !P3 ;  /* 0x000000223f077207 */ /* 0x000fe60005800000 */
[-C--:B------:R-:W-:Y:S01]  /*5750*/  IMAD.HI.U32 R34, R3, R22.reuse, RZ ;  /* 0x0000001603227227 */ /* 0x080fe200078e00ff */
[----:B------:R-:W-:Y:S03]  /*5760*/  SHF.R.U32.HI R38, RZ, R57, R38 ;  /* 0x00000039ff267219 */ /* 0x000fe60000011626 */
[----:B------:R-:W-:Y:S01]  /*5770*/  IMAD.HI.U32 R36, R7, R22, RZ ;  /* 0x0000001607247227 */ /* 0x000fe200078e00ff */
[----:B------:R-:W-:Y:S02]  /*5780*/  @P2 SHF.R.U32.HI R3, RZ, R23, R34 ;  /* 0x00000017ff032219 */ /* 0x000fe40000011622 */
[----:B------:R-:W-:Y:S02]  /*5790*/  SHF.R.U32.HI R34, RZ, R61, R40 ;  /* 0x0000003dff227219 */ /* 0x000fe40000011628 */
[----:B------:R-:W-:Y:S01]  /*57a0*/  @P2 SHF.R.U32.HI R7, RZ, R23, R36 ;  /* 0x00000017ff072219 */ /* 0x000fe20000011624 */
[C---:B------:R-:W-:Y:S01]  /*57b0*/  IMAD R2, R26.reuse, R3, RZ ;  /* 0x000000031a027224 */ /* 0x040fe200078e02ff */
[----:B------:R-:W-:Y:S02]  /*57c0*/  SEL R5, R29, R34, !P0 ;  /* 0x000000221d057207 */ /* 0x000fe40004000000 */
[----:B------:R-:W-:Y:S01]  /*57d0*/  SEL R3, R31, R38, !P3 ;  /* 0x000000261f037207 */ /* 0x000fe20005800000 */
[----:B------:R-:W-:Y:S01]  /*57e0*/  IMAD R4, R26, R7, RZ ;  /* 0x000000071a047224 */ /* 0x000fe200078e02ff */
[C---:B------:R-:W-:Y:S01]  /*57f0*/  ISETP.GE.AND P0, PT, R5.reuse, R2, PT ;  /* 0x000000020500720c */ /* 0x040fe20003f06270 */
[----:B------:R-:W-:Y:S03]  /*5800*/  IMAD.HI.U32 R6, R5, R22, RZ ;  /* 0x0000001605067227 */ /* 0x000fe600078e00ff */
[----:B------:R-:W-:Y:S01]  /*5810*/  ISETP.GE.OR P0, PT, R3, R4, P0 ;  /* 0x000000040300720c */ /* 0x000fe20000706670 */
[----:B------:R-:W-:Y:S01]  /*5820*/  IMAD.MOV R4, RZ, RZ, -R3 ;  /* 0x000000ffff047224 */ /* 0x000fe200078e0a03 */
[-C--:B------:R-:W-:Y:S03]  /*5830*/  SHF.R.U32.HI R6, RZ, R23.reuse, R6 ;  /* 0x00000017ff067219 */ /* 0x080fe60000011606 */
[----:B------:R-:W-:Y:S01]  /*5840*/  IMAD R31, R28, R4, R31 ;  /* 0x000000041c1f7224 */ /* 0x000fe200078e021f */
[----:B------:R-:W-:Y:S05]  /*5850*/  SEL R15, R5, R6, !P2 ;  /* 0x00000006050f7207 */ /* 0x000fea0005000000 */
[----:B------:R-:W-:Y:S02]  /*5860*/  IMAD.MOV R6, RZ, RZ, -R15 ;  /* 0x000000ffff067224 */ /* 0x000fe400078e0a0f */
[C---:B------:R-:W-:Y:S04]  /*5870*/  @!P0 IMAD.HI.U32 R2, R3.reuse, R22, RZ ;  /* 0x0000001603028227 */ /* 0x040fe800078e00ff */
[----:B------:R-:W-:Y:S01]  /*5880*/  IMAD R6, R26, R6, R5 ;  /* 0x000000061a067224 */ /* 0x000fe200078e0205 */
[----:B------:R-:W-:Y:S04]  /*5890*/  @!P0 SHF.R.U32.HI R2, RZ, R23, R2 ;  /* 0x00000017ff028219 */ /* 0x000fe80000011602 */
[----:B------:R-:W-:Y:S02]  /*58a0*/  @!P0 SEL R0, R3, R2, !P2 ;  /* 0x0000000203008207 */ /* 0x000fe40005000000 */
[----:B------:R-:W-:Y:S02]  /*58b0*/  IADD3 R2, PT, PT, -R5, RZ, RZ ;  /* 0x000000ff05027210 */ /* 0x000fe40007ffe1ff */
[----:B------:R-:W-:Y:S01]  /*58c0*/  @!P0 IADD3 R8, PT, PT, R15, -R0, RZ ;  /* 0x800000000f088210 */ /* 0x000fe20007ffe0ff */
[----:B------:R-:W-:Y:S02]  /*58d0*/  @!P0 IMAD R0, R7, R6, R0 ;  /* 0x0000000607008224 */ /* 0x000fe400078e0200 */
[----:B------:R-:W-:Y:S02]  /*58e0*/  IMAD R29, R24, R2, R29 ;  /* 0x00000002181d7224 */ /* 0x000fe400078e021d */
[----:B------:R-:W-:Y:S02]  /*58f0*/  @!P0 IMAD R5, R8, R26, R3 ;  /* 0x0000001a08058224 */ /* 0x000fe400078e0203 */
[----:B------:R-:W-:Y:S04]  /*5900*/  @!P0 IMAD.MOV.U32 R3, RZ, RZ, R0 ;  /* 0x000000ffff038224 */ /* 0x000fe800078e0000 */
[----:B------:R-:W-:Y:S02]  /*5910*/  IMAD R31, R3, R28, R31 ;  /* 0x0000001c031f7224 */ /* 0x000fe400078e021f */
[----:B------:R-:W-:Y:S07]  /*5920*/  IMAD R29, R5, R24, R29 ;  /* 0x00000018051d7224 */ /* 0x000fee00078e021d */
.L_x_101:
[----:B-1----:R-:W-:Y:S01]  /*5930*/  @!P1 ISETP.NE.AND P0, PT, R10, 0x1, PT ;  /* 0x000000010a00980c */ /* 0x002fe20003f05270 */
[----:B------:R-:W-:Y:S01]  /*5940*/  @!P1 IMAD.HI.U32 R3, R29, R11, RZ ;  /* 0x0000000b1d039227 */ /* 0x000fe200078e00ff */
[----:B------:R-:W-:Y:S01]  /*5950*/  R2UR UR42, R21 ;  /* 0x00000000152a72ca */ /* 0x000fe200000e0000 */
[----:B------:R-:W-:Y:S01]  /*5960*/  BSSY.RECONVERGENT B6, `(.L_x_102) ;  /* 0x0000031000067945 */ /* 0x000fe20003800200 */
[----:B------:R-:W-:Y:S01]  /*5970*/  R2UR UR41, R20 ;  /* 0x00000000142972ca */ /* 0x000fe200000e0000 */
[----:B------:R-:W-:Y:S01]  /*5980*/  @!P1 IMAD.HI.U32 R0, R31, R12, RZ ;  /* 0x0000000c1f009227 */ /* 0x000fe200078e00ff */
[----:B------:R-:W-:Y:S02]  /*5990*/  @!P1 SHF.R.U32.HI R2, RZ, R14, R3 ;  /* 0x0000000eff029219 */ /* 0x000fe40000011603 */
[----:B------:R-:W-:Y:S01]  /*59a0*/  @!P1 ISETP.NE.AND P2, PT, R9, 0x1, PT ;  /* 0x000000010900980c */ /* 0x000fe20003f45270 */
[----:B------:R-:W-:Y:S01]  /*59b0*/  VIADD R76, R76, 0x1 ;  /* 0x000000014c4c7836 */ /* 0x000fe20000000000 */
[----:B------:R-:W-:Y:S02]  /*59c0*/  @!P1 SEL R2, R29, R2, !P0 ;  /* 0x000000021d029207 */ /* 0x000fe40004000000 */
[----:B------:R-:W-:Y:S02]  /*59d0*/  @!P1 SHF.R.U32.HI R0, RZ, R13, R0 ;  /* 0x0000000dff009219 */ /* 0x000fe40000011600 */
[----:B------:R-:W-:Y:S01]  /*59e0*/  LOP3.LUT P0, RZ, R67, 0x90, RZ, 0xc0, !PT ;  /* 0x0000009043ff7812 */ /* 0x000fe2000780c0ff */
[----:B------:R-:W-:Y:S01]  /*59f0*/  USHF.L.U32 UR42, UR42, 0x6, URZ ;  /* 0x000000062a2a7899 */ /* 0x000fe200080006ff */
[----:B------:R-:W-:Y:S01]  /*5a00*/  @!P1 SEL R3, R31, R0, !P2 ;  /* 0x000000001f039207 */ /* 0x000fe20005000000 */
[----:B------:R-:W-:Y:S01]  /*5a10*/  USHF.L.U32 UR41, UR41, 0x7, URZ ;  /* 0x0000000729297899 */ /* 0x000fe200080006ff */
[----:B------:R-:W-:Y:S03]  /*5a20*/  @P4 SHF.R.U32.HI R68, RZ, 0x10, R17 ;  /* 0x00000010ff444819 */ /* 0x000fe60000011611 */
[----:B------:R-:W-:Y:S02]  /*5a30*/  @!P1 IMAD.IADD R0, R2, 0x1, -R3 ;  /* 0x0000000102009824 */ /* 0x000fe400078e0a03 */
[----:B------:R-:W-:Y:S02]  /*5a40*/  @!P1 IMAD.IADD R2, R3, 0x1, -R2 ;  /* 0x0000000103029824 */ /* 0x000fe400078e0a02 */
[----:B------:R-:W-:Y:S02]  /*5a50*/  @!P1 IMAD R31, R0, R9, R31 ;  /* 0x00000009001f9224 */ /* 0x000fe400078e021f */
[----:B------:R-:W-:Y:S01]  /*5a60*/  @!P1 IMAD R29, R2, R10, R29 ;  /* 0x0000000a021d9224 */ /* 0x000fe200078e021d */
[----:B------:R-:W-:Y:S06]  /*5a70*/  @!P0 BRA `(.L_x_103) ;  /* 0x00000000007c8947 */ /* 0x000fec0003800000 */
[----:B------:R-:W1:Y:S01]  /*5a80*/  LDCU.64 UR8, c[0x4][0x80] ;  /* 0x01001000ff0877ac */ /* 0x000e620008000a00 */
[----:B------:R-:W-:Y:S01]  /*5a90*/  MOV R2, 0x0 ;  /* 0x0000000000027802 */ /* 0x000fe20000000f00 */
[----:B------:R-:W-:Y:S02]  /*5aa0*/  HFMA2 R12, -RZ, RZ, 0, 5.9604644775390625e-08 ;  /* 0x00000001ff0c7431 */ /* 0x000fe400000001ff */
[----:B------:R-:W-:Y:S01]  /*5ab0*/  IMAD.MOV.U32 R8, RZ, RZ, 0x70 ;  /* 0x00000070ff087424 */ /* 0x000fe200078e00ff */
[----:B------:R2:W3:Y:S01]  /*5ac0*/  LDC.64 R14, c[0x4][R2] ;  /* 0x01000000020e7b82 */ /* 0x0004e20000000a00 */
[----:B------:R-:W4:Y:S01]  /*5ad0*/  LDCU.64 UR6, c[0x4][0x88] ;  /* 0x01001100ff0677ac */ /* 0x000f220008000a00 */
[----:B------:R-:W-:Y:S01]  /*5ae0*/  IMAD.MOV.U32 R13, RZ, RZ, RZ ;  /* 0x000000ffff0d7224 */ /* 0x000fe200078e00ff */
[----:B------:R-:W2:Y:S01]  /*5af0*/  LDCU.64 UR4, c[0x4][0x8] ;  /* 0x01000100ff0477ac */ /* 0x000ea20008000a00 */
[----:B-1----:R-:W-:Y:S01]  /*5b00*/  MOV R5, UR9 ;  /* 0x0000000900057c02 */ /* 0x002fe20008000f00 */
[----:B------:R-:W-:Y:S01]  /*5b10*/  IMAD.U32 R4, RZ, RZ, UR8 ;  /* 0x00000008ff047e24 */ /* 0x000fe2000f8e00ff */
[----:B----4-:R-:W-:Y:S01]  /*5b20*/  MOV R7, UR7 ;  /* 0x0000000700077c02 */ /* 0x010fe20008000f00 */
[----:B------:R-:W-:Y:S01]  /*5b30*/  IMAD.U32 R6, RZ, RZ, UR6 ;  /* 0x00000006ff067e24 */ /* 0x000fe2000f8e00ff */
[----:B--2---:R-:W-:Y:S01]  /*5b40*/  MOV R11, UR5 ;  /* 0x00000005000b7c02 */ /* 0x004fe20008000f00 */
[----:B------:R-:W-:Y:S02]  /*5b50*/  IMAD.U32 R10, RZ, RZ, UR4 ;  /* 0x00000004ff0a7e24 */ /* 0x000fe4000f8e00ff */
[----:B------:R-:W-:Y:S07]  /*5b60*/  LEPC R20, `(.L_x_104) ;  /* 0x000000001014794e */ /* 0x000fee0000000000 */
[----:B---3-5:R-:W-:Y:S05]  /*5b70*/  CALL.ABS.NOINC R14 ;  /* 0x000000000e007343 */ /* 0x028fea0003c00000 */
.L_x_104:
[----:B------:R-:W1:Y:S01]  /*5b80*/  LDCU.64 UR8, c[0x4][0x80] ;  /* 0x01001000ff0877ac */ /* 0x000e620008000a00 */
[----:B------:R-:W2:Y:S01]  /*5b90*/  LDC.64 R2, c[0x4][R2] ;  /* 0x0100000002027b82 */ /* 0x000ea20000000a00 */
[----:B------:R-:W-:Y:S02]  /*5ba0*/  HFMA2 R12, -RZ, RZ, 0, 5.9604644775390625e-08 ;  /* 0x00000001ff0c7431 */ /* 0x000fe400000001ff */
[----:B------:R-:W-:Y:S02]  /*5bb0*/  IMAD.MOV.U32 R8, RZ, RZ, 0x70 ;  /* 0x00000070ff087424 */ /* 0x000fe400078e00ff */
[----:B------:R-:W-:Y:S01]  /*5bc0*/  IMAD.MOV.U32 R13, RZ, RZ, RZ ;  /* 0x000000ffff0d7224 */ /* 0x000fe200078e00ff */
[----:B------:R-:W3:Y:S01]  /*5bd0*/  LDCU.64 UR6, c[0x4][0x88] ;  /* 0x01001100ff0677ac */ /* 0x000ee20008000a00 */
[----:B------:R-:W4:Y:S01]  /*5be0*/  LDCU.64 UR4, c[0x4][0x8] ;  /* 0x01000100ff0477ac */ /* 0x000f220008000a00 */
[----:B-1----:R-:W-:Y:S02]  /*5bf0*/  MOV R4, UR8 ;  /* 0x0000000800047c02 */ /* 0x002fe40008000f00 */
[----:B------:R-:W-:Y:S02]  /*5c00*/  MOV R5, UR9 ;  /* 0x0000000900057c02 */ /* 0x000fe40008000f00 */
[----:B---3--:R-:W-:Y:S01]  /*5c10*/  MOV R7, UR7 ;  /* 0x0000000700077c02 */ /* 0x008fe20008000f00 */
[----:B------:R-:W-:Y:S01]  /*5c20*/  IMAD.U32 R6, RZ, RZ, UR6 ;  /* 0x00000006ff067e24 */ /* 0x000fe2000f8e00ff */
[----:B----4-:R-:W-:Y:S01]  /*5c30*/  MOV R11, UR5 ;  /* 0x00000005000b7c02 */ /* 0x010fe20008000f00 */
[----:B------:R-:W-:Y:S02]  /*5c40*/  IMAD.U32 R10, RZ, RZ, UR4 ;  /* 0x00000004ff0a7e24 */ /* 0x000fe4000f8e00ff */
[----:B------:R-:W-:Y:S07]  /*5c50*/  LEPC R20, `(.L_x_103) ;  /* 0x000000001014794e */ /* 0x000fee0000000000 */
[----:B--2---:R-:W-:Y:S05]  /*5c60*/  CALL.ABS.NOINC R2 ;  /* 0x0000000002007343 */ /* 0x004fea0003c00000 */
.L_x_103:
[----:B------:R-:W-:Y:S05]  /*5c70*/  BSYNC.RECONVERGENT B6 ;  /* 0x0000000000067941 */ /* 0x000fea0003800200 */
.L_x_102:
[----:B------:R-:W-:Y:S01]  /*5c80*/  ISETP.NE.U32.AND P4, PT, R54, RZ, PT ;  /* 0x000000ff3600720c */ /* 0x000fe20003f85070 */
[----:B------:R-:W-:Y:S01]  /*5c90*/  UISETP.NE.AND UP2, UPT, UR50, URZ, UPT ;  /* 0x000000ff3200728c */ /* 0x000fe2000bf45270 */
[----:B------:R-:W-:Y:S01]  /*5ca0*/  ISETP.NE.U32.AND P2, PT, RZ, UR38, PT ;  /* 0x00000026ff007c0c */ /* 0x000fe2000bf45070 */
[----:B------:R-:W-:Y:S01]  /*5cb0*/  UISETP.NE.U32.AND UP1, UPT, UR44, URZ, UPT ;  /* 0x000000ff2c00728c */ /* 0x000fe2000bf25070 */
[----:B------:R-:W-:Y:S01]  /*5cc0*/  ISETP.NE.AND.EX P4, PT, R55, RZ, PT, P4 ;  /* 0x000000ff3700720c */ /* 0x000fe20003f85340 */
[----:B------:R-:W-:Y:S01]  /*5cd0*/  UPLOP3.LUT UP0, UPT, UPT, UPT, UPT, 0x40, 0x4 ;  /* 0x000000000004789c */ /* 0x000fe20003f0e870 */
[----:B------:R-:W-:Y:S01]  /*5ce0*/  ISETP.NE.AND.EX P2, PT, RZ, UR39, PT, P2 ;  /* 0x00000027ff007c0c */ /* 0x000fe2000bf45320 */
[----:B------:R-:W-:Y:S01]  /*5cf0*/  UISETP.NE.AND.EX UP1, UPT, UR45, URZ, UPT, UP1 ;  /* 0x000000ff2d00728c */ /* 0x000fe2000bf25310 */
[----:B------:R-:W-:Y:S04]  /*5d00*/  PLOP3.LUT P1, PT, PT, PT, UP2, 0x80, 0x8 ;  /* 0x000000000008781c */ /* 0x000fe80003f2f028 */
[----:B------:R-:W-:Y:S06]  /*5d10*/  @UP2 UPLOP3.LUT UP0, UPT, UPT, UPT, UP1, 0x80, 0x8 ;  /* 0x000000000008289c */ /* 0x000fec0003f0f010 */
[----:B------:R-:W-:Y:S01]  /*5d20*/  PLOP3.LUT P0, PT, PT, PT, UP0, 0x80, 0x8 ;  /* 0x000000000008781c */ /* 0x000fe20003f0f008 */
[----:B------:R-:W-:Y:S01]  /*5d30*/  @!UPT UIADD3 URZ, UPT, UPT, URZ, URZ, URZ ;  /* 0x000000fffffff290 */ /* 0x000fe2000fffe0ff */
[----:B------:R-:W-:Y:S11]  /*5d40*/  BRA.U !UP1, `(.L_x_105) ;  /* 0x0000000109387547 */ /* 0x000ff6000b800000 */
[----:B------:R-:W-:Y:S01]  /*5d50*/  UISETP.NE.U32.AND UP0, UPT, UR38, URZ, UPT ;  /* 0x000000ff2600728c */ /* 0x000fe2000bf05070 */
[----:B------:R-:W-:Y:S02]  /*5d60*/  HFMA2 R0, -RZ, RZ, 0, 5.9604644775390625e-08 ;  /* 0x00000001ff007431 */ /* 0x000fe400000001ff */
[----:B------:R-:W-:Y:S01]  /*5d70*/  IMAD.MOV.U32 R59, RZ, RZ, 0x1 ;  /* 0x00000001ff3b7424 */ /* 0x000fe200078e00ff */
[----:B------:R-:W-:Y:S06]  /*5d80*/  UISETP.NE.AND.EX UP0, UPT, UR39, URZ, UPT, UP0 ;  /* 0x000000ff2700728c */ /* 0x000fec000bf05300 */
[----:B------:R-:W-:Y:S05]  /*5d90*/  PLOP3.LUT P3, PT, PT, PT, UP0, 0x80, 0x8 ;  /* 0x000000000008781c */ /* 0x000fea0003f6f008 */
[----:B------:R-:W1:Y:S01]  /*5da0*/  @UP0 LDCU.64 UR6, c[0x0][0x888] ;  /* 0x00011100ff0607ac */ /* 0x000e620008000a00 */
[----:B------:R-:W-:Y:S07]  /*5db0*/  @UP0 UIMAD UR4, UR36, UR44, URZ ;  /* 0x0000002c240402a4 */ /* 0x000fee000f8e02ff */
[----:B------:R-:W-:Y:S01]  /*5dc0*/  @!P3 PRMT R59, R0, 0x7610, R59 ;  /* 0x00007610003bb816 */ /* 0x000fe2000000003b */
[----:B-1----:R-:W-:Y:S03]  /*5dd0*/  @UP0 UIMAD.WIDE UR6, UR4, 0x4, UR6 ;  /* 0x00000004040608a5 */ /* 0x002fe6000f8e0206 */
[----:B------:R-:W1:Y:S03]  /*5de0*/  @!UP0 LDCU UR4, c[0x0][0x880] ;  /* 0x00011000ff0487ac */ /* 0x000e660008000800 */
[----:B------:R-:W-:Y:S01]  /*5df0*/  IMAD.U32 R2, RZ, RZ, UR6 ;  /* 0x00000006ff027e24 */ /* 0x000fe2000f8e00ff */
[----:B------:R-:W-:Y:S05]  /*5e00*/  MOV R3, UR7 ;  /* 0x0000000700037c02 */ /* 0x000fea0008000f00 */
[----:B-----5:R2:W5:Y:S02]  /*5e10*/  @P3 LDG.E R35, desc[UR46][R2.64] ;  /* 0x0000002e02233981 */ /* 0x020564000c1e1900 */
[----:B-12---:R-:W-:Y:S02]  /*5e20*/  @!P3 IMAD.U32 R35, RZ, RZ, UR4 ;  /* 0x00000004ff23be24 */ /* 0x006fe4000f8e00ff */
.L_x_105:
[----:B------:R-:W-:Y:S05]  /*5e30*/  @!P4 BRA `(.L_x_106) ;  /* 0x000000000020c947 */ /* 0x000fea0003800000 */
[----:B------:R-:W-:Y:S04]  /*5e40*/  ISETP.NE.U32.AND P3, PT, R52, RZ, PT ;  /* 0x000000ff3400720c */ /* 0x000fe80003f65070 */
[----:B------:R-:W-:Y:S11]  /*5e50*/  ISETP.NE.AND.EX P3, PT, R53, RZ, PT, P3 ;  /* 0x000000ff3500720c */ /* 0x000ff60003f65330 */
[----:B------:R-:W-:Y:S02]  /*5e60*/  @!UPT UIADD3 URZ, UPT, UPT, URZ, URZ, URZ ;  /* 0x000000fffffff290 */ /* 0x000fe4000fffe0ff */
[----:B------:R-:W1:Y:S01]  /*5e70*/  @P3 LDC.64 R2, c[0x0][0x8a8] ;  /* 0x00022a00ff023b82 */ /* 0x000e620000000a00 */
[----:B------:R-:W-:Y:S04]  /*5e80*/  @P3 IMAD R0, R54, UR36, RZ ;  /* 0x0000002436003c24 */ /* 0x000fe8000f8e02ff */
[----:B-1----:R-:W-:Y:S05]  /*5e90*/  @P3 IMAD.WIDE R2, R0, 0x4, R2 ;  /* 0x0000000400023825 */ /* 0x002fea00078e0202 */
[----:B-----5:R1:W5:Y:S02]  /*5ea0*/  @P3 LDG.E R32, desc[UR46][R2.64] ;  /* 0x0000002e02203981 */ /* 0x020364000c1e1900 */
[----:B-1----:R-:W2:Y:S02]  /*5eb0*/  @!P3 LDC R32, c[0x0][0x8a0] ;  /* 0x00022800ff20bb82 */ /* 0x002ea40000000800 */
.L_x_106:
[----:B-----5:R-:W-:Y:S01]  /*5ec0*/  FSETP.NEU.AND P3, PT, R35, RZ, PT ;  /* 0x000000ff2300720b */ /* 0x020fe20003f6d000 */
[----:B------:R-:W-:Y:S01]  /*5ed0*/  IMAD.SHL.U32 R77, R64, 0x2, RZ ;  /* 0x00000002404d7824 */ /* 0x000fe200078e00ff */
[----:B------:R-:W-:Y:S01]  /*5ee0*/  SEL R5, RZ, 0xffffffff, P2 ;  /* 0xffffffffff057807 */ /* 0x000fe20001000000 */
[----:B------:R-:W-:Y:S01]  /*5ef0*/  BSSY B1, `(.L_x_107) ;  /* 0x0000034000017945 */ /* 0x000fe20003800000 */
[----:B------:R-:W-:Y:S01]  /*5f00*/  @P1 LOP3.LUT P2, RZ, R59, 0xff, RZ, 0xc0, !PT ;  /* 0x000000ff3bff1812 */ /* 0x000fe2000784c0ff */
[----:B------:R-:W-:Y:S01]  /*5f10*/  IMAD.MOV.U32 R39, RZ, RZ, 0x1 ;  /* 0x00000001ff277424 */ /* 0x000fe200078e00ff */
[----:B------:R-:W-:Y:S01]  /*5f20*/  @P1 SEL R0, RZ, 0xffffffff, P3 ;  /* 0xffffffffff001807 */ /* 0x000fe20001800000 */
[C---:B------:R-:W-:Y:S01]  /*5f30*/  IMAD R34, R30.reuse, 0x40, R33 ;  /* 0x000000401e227824 */ /* 0x040fe200078e0221 */
[----:B------:R-:W-:Y:S01]  /*5f40*/  LOP3.LUT R71, R71, 0x1, RZ, 0x3c, !PT ;  /* 0x0000000147477812 */ /* 0x000fe200078e3cff */
[----:B------:R-:W-:Y:S01]  /*5f50*/  IMAD.MOV.U32 R38, RZ, RZ, RZ ;  /* 0x000000ffff267224 */ /* 0x000fe200078e00ff */
[----:B------:R-:W-:Y:S02]  /*5f60*/  @P0 SEL R0, R5, R0, !P2 ;  /* 0x0000000005000207 */ /* 0x000fe40005000000 */
[----:B------:R-:W-:Y:S02]  /*5f70*/  CS2R R50, SRZ ;  /* 0x0000000000327805 */ /* 0x000fe4000001ff00 */
[----:B------:R-:W-:Y:S02]  /*5f80*/  LEA R74, R30, UR48, 0x3 ;  /* 0x000000301e4a7c11 */ /* 0x000fe4000f8e18ff */
[----:B------:R-:W-:Y:S02]  /*5f90*/  CS2R R48, SRZ ;  /* 0x0000000000307805 */ /* 0x000fe4000001ff00 */
[----:B------:R-:W-:Y:S02]  /*5fa0*/  @P1 LOP3.LUT R0, R0, 0x1, RZ, 0xc0, !PT ;  /* 0x0000000100001812 */ /* 0x000fe400078ec0ff */
[----:B------:R-:W-:Y:S02]  /*5fb0*/  CS2R R42, SRZ ;  /* 0x00000000002a7805 */ /* 0x000fe4000001ff00 */
[----:B------:R-:W-:Y:S02]  /*5fc0*/  SHF.L.U32 R3, R70, 0x1f, RZ ;  /* 0x0000001f46037819 */ /* 0x000fe400000006ff */
[----:B------:R-:W-:Y:S02]  /*5fd0*/  CS2R R40, SRZ ;  /* 0x0000000000287805 */ /* 0x000fe4000001ff00 */
[----:B------:R-:W-:Y:S01]  /*5fe0*/  ISETP.NE.U32.OR P5, PT, R0, 0x1, !P1 ;  /* 0x000000010000780c */ /* 0x000fe20004fa5470 */
[----:B------:R-:W-:Y:S01]  /*5ff0*/  VIADD R82, R77, UR48 ;  /* 0x000000304d527c36 */ /* 0x000fe20008000000 */
[----:B------:R-:W-:Y:S02]  /*6000*/  PLOP3.LUT P2, PT, PT, PT, UP1, 0x80, 0x8 ;  /* 0x000000000008781c */ /* 0x000fe40003f4f018 */
[----:B------:R-:W-:Y:S02]  /*6010*/  SEL R0, RZ, 0xffffffff, P3 ;  /* 0xffffffffff007807 */ /* 0x000fe40001800000 */
[----:B------:R-:W-:Y:S02]  /*6020*/  LOP3.LUT P3, R75, R59, 0xff, RZ, 0xc0, !PT ;  /* 0x000000ff3b4b7812 */ /* 0x000fe4000786c0ff */
[----:B------:R-:W-:Y:S05]  /*6030*/  P2R R78, PR, RZ, 0x20 ;  /* 0x00000020ff4e7803 */ /* 0x000fea0000000000 */
[----:B------:R-:W-:Y:S02]  /*6040*/  @P5 SHF.L.U32 R2, R71, 0x1f, RZ ;  /* 0x0000001f47025819 */ /* 0x000fe400000006ff */
[----:B------:R-:W-:Y:S02]  /*6050*/  @P2 SEL R0, R5, R0, !P3 ;  /* 0x0000000005002207 */ /* 0x000fe40005800000 */
[----:B------:R-:W1:Y:S02]  /*6060*/  @P5 SYNCS.PHASECHK.TRANS64.TRYWAIT P1, [UR48+0x30], R2 ;  /* 0x00003002ff0055a7 */ /* 0x000e640008021130 */
[----:B------:R-:W-:Y:S04]  /*6070*/  LOP3.LUT R0, R0, 0x1, RZ, 0xc0, !PT ;  /* 0x0000000100007812 */ /* 0x000fe800078ec0ff */
[----:B------:R-:W-:Y:S04]  /*6080*/  ISETP.NE.U32.AND P4, PT, R0, 0x1, PT ;  /* 0x000000010000780c */ /* 0x000fe80003f85070 */
[----:B------:R-:W-:Y:S01]  /*6090*/  P2R R80, PR, RZ, 0x10 ;  /* 0x00000010ff507803 */ /* 0x000fe20000000000 */
[----:B------:R3:W4:Y:S01]  /*60a0*/  SYNCS.PHASECHK.TRANS64.TRYWAIT P0, [R74+URZ+0xa0], R3 ;  /* 0x0000a0034a0075a7 */ /* 0x00072200080011ff */
[----:B-1----:R-:W-:Y:S01]  /*60b0*/  @P5 SEL R39, RZ, 0x1, !P1 ;  /* 0x00000001ff275807 */ /* 0x002fe20004800000 */
[----:B---3--:R-:W-:Y:S06]  /*60c0*/  @!P5 BRA `(.L_x_108) ;  /* 0x000000000058d947 */ /* 0x008fec0003800000 */
[C---:B------:R-:W-:Y:S01]  /*60d0*/  VIADD R0, R82.reuse, 0x200 ;  /* 0x0000020052007836 */ /* 0x040fe20000000000 */
[----:B------:R-:W-:Y:S01]  /*60e0*/  LOP3.LUT P5, RZ, R65, 0x40, RZ, 0xc0, !PT ;  /* 0x0000004041ff7812 */ /* 0x000fe200078ac0ff */
[----:B------:R-:W-:Y:S01]  /*60f0*/  BSSY B0, `(.L_x_109) ;  /* 0x000000e000007945 */ /* 0x000fe20003800000 */
[----:B------:R-:W-:Y:S01]  /*6100*/  ISETP.NE.AND P2, PT, R39, RZ, PT ;  /* 0x000000ff2700720c */ /* 0x000fe20003f45270 */
[----:B------:R-:W-:Y:S01]  /*6110*/  @P4 VIADD R2, R82, 0x210 ;  /* 0x0000021052024836 */ /* 0x000fe20000000000 */
[----:B------:R-:W-:Y:S01]  /*6120*/  PLOP3.LUT P1, PT, PT, PT, PT, 0x8, 0x80 ;  /* 0x000000000080781c */ /* 0x000fe20003f2e170 */
[----:B------:R-:W-:Y:S01]  /*6130*/  IMAD.MOV.U32 R51, RZ, RZ, RZ ;  /* 0x000000ffff337224 */ /* 0x000fe200078e00ff */
[----:B------:R-:W-:Y:S02]  /*6140*/  @P4 PLOP3.LUT P1, PT, P5, PT, PT, 0x80, 0x8 ;  /* 0x000000000008481c */ /* 0x000fe40002f2f070 */
[----:B------:R-:W-:Y:S02]  /*6150*/  CS2R R48, SRZ ;  /* 0x0000000000307805 */ /* 0x000fe4000001ff00 */
[----:B------:R-:W-:Y:S02]  /*6160*/  CS2R R42, SRZ ;  /* 0x00000000002a7805 */ /* 0x000fe4000001ff00 */
[----:B------:R-:W-:Y:S07]  /*6170*/  CS2R R40, SRZ ;  /* 0x0000000000287805 */ /* 0x000fee000001ff00 */
[----:B------:R-:W-:Y:S01]  /*6180*/  @P1 VIADD R2, R0, 0xfffffff0 ;  /* 0xfffffff000021836 */ /* 0x000fe20000000000 */
[----:B------:R-:W-:Y:S06]  /*6190*/  @P2 BRA `(.L_x_110) ;  /* 0x00000000000c2947 */ /* 0x000fec0003800000 */
[----:B------:R-:W-:Y:S04]  /*61a0*/  SHF.L.U32 R5, R71, 0x1f, RZ ;  /* 0x0000001f47057819 */ /* 0x000fe800000006ff */
[----:B------:R-:W1:Y:S02]  /*61b0*/  SYNCS.PHASECHK.TRANS64.TRYWAIT P1, [UR48+0x30], R5 ;  /* 0x00003005ff0075a7 */ /* 0x000e640008021130 */
[----:B-1----:R-:W-:Y:S05]  /*61c0*/  @!P1 BRA `(.L_x_111) ;  /* 0x00000030001c9947 */ /* 0x002fea0003800000 */
.L_x_110:
[----:B------:R-:W-:Y:S05]  /*61d0*/  BSYNC B0 ;  /* 0x0000000000007941 */ /* 0x000fea0003800000 */
.L_x_109:
[----:B------:R-:W-:Y:S01]  /*61e0*/  ISETP.NE.AND P1, PT, R80, RZ, PT ;  /* 0x000000ff5000720c */ /* 0x000fe20003f25270 */
[----:B------:R-:W-:Y:S11]  /*61f0*/  HFMA2 R38, -RZ, RZ, 0, 5.9604644775390625e-08 ;  /* 0x00000001ff267431 */ /* 0x000ff600000001ff */
[----:B------:R-:W-:Y:S01]  /*6200*/  @!UPT UIADD3 URZ, UPT, UPT, URZ, URZ, URZ ;  /* 0x000000fffffff290 */ /* 0x000fe2000fffe0ff */
[----:B------:R3:W1:Y:S04]  /*6210*/  @P1 LDS.128 R48, [R2] ;  /* 0x0000000002301984 */ /* 0x0006680000000c00 */
[----:B------:R3:W1:Y:S02]  /*6220*/  @P1 LDS.128 R40, [R77+UR48+0x200] ;  /* 0x000200304d281984 */ /* 0x0006640008000c00 */
.L_x_108:
[----:B------:R-:W-:Y:S05]  /*6230*/  BSYNC B1 ;  /* 0x0000000000017941 */ /* 0x000fea0003800000 */
.L_x_107:
[----:B-1----:R-:W-:Y:S04]  /*6240*/  SHF.R.U32.HI R5, RZ, 0x15, R34 ;  /* 0x00000015ff057819 */ /* 0x002fe80000011622 */
[----:B------:R-:W-:Y:S01]  /*6250*/  LOP3.LUT P1, RZ, R5, 0x3, R66, 0x48, !PT ;  /* 0x0000000305ff7812 */ /* 0x000fe20007824842 */
[----:B------:R-:W-:Y:S01]  /*6260*/  @!UPT UIADD3 URZ, UPT, UPT, URZ, URZ, URZ ;  /* 0x000000fffffff290 */ /* 0x000fe2000fffe0ff */
[----:B----4-:R-:W-:Y:S11]  /*6270*/  @P0 BRA `(.L_x_112) ;  /* 0x0000000000080947 */ /* 0x010ff60003800000 */
[----:B------:R-:W1:Y:S02]  /*6280*/  SYNCS.PHASECHK.TRANS64.TRYWAIT P0, [R74+URZ+0xa0], R3 ;  /* 0x0000a0034a0075a7 */ /* 0x000e6400080011ff */
[----:B-1----:R-:W-:Y:S05]  /*6290*/  @!P0 BRA `(.L_x_113) ;  /* 0x0000003000008947 */ /* 0x002fea0003800000 */
.L_x_112:
[----:B------:R-:W-:Y:S05]  /*62a0*/  @!P1 BRA `(.L_x_114) ;  /* 0x0000000000409947 */ /* 0x000fea0003800000 */
[----:B------:R-:W4:Y:S01]  /*62b0*/  LDCU.64 UR8, c[0x4][0x70] ;  /* 0x01000e00ff0877ac */ /* 0x000f220008000a00 */
[----:B-1----:R-:W-:Y:S01]  /*62c0*/  MOV R3, 0x0 ;  /* 0x0000000000037802 */ /* 0x002fe20000000f00 */
[----:B------:R-:W-:Y:S02]  /*62d0*/  HFMA2 R12, -RZ, RZ, 0, 5.9604644775390625e-08 ;  /* 0x00000001ff0c7431 */ /* 0x000fe400000001ff */
[----:B------:R-:W-:Y:S02]  /*62e0*/  IMAD.MOV.U32 R8, RZ, RZ, 0x192 ;  /* 0x00000192ff087424 */ /* 0x000fe400078e00ff */
[----:B------:R-:W-:Y:S01]  /*62f0*/  IMAD.MOV.U32 R13, RZ, RZ, RZ ;  /* 0x000000ffff0d7224 */ /* 0x000fe200078e00ff */
[----:B------:R-:W1:Y:S01]  /*6300*/  LDCU.64 UR6, c[0x4][0x78] ;  /* 0x01000f00ff0677ac */ /* 0x000e620008000a00 */
[----:B---3--:R-:W3:Y:S01]  /*6310*/  LDC.64 R2, c[0x4][R3] ;  /* 0x0100000003027b82 */ /* 0x008ee20000000a00 */
[----:B------:R-:W5:Y:S01]  /*6320*/  LDCU.64 UR4, c[0x4][0x10] ;  /* 0x01000200ff0477ac */ /* 0x000f620008000a00 */
[----:B----4-:R-:W-:Y:S01]  /*6330*/  MOV R5, UR9 ;  /* 0x0000000900057c02 */ /* 0x010fe20008000f00 */
[----:B------:R-:W-:Y:S01]  /*6340*/  IMAD.U32 R4, RZ, RZ, UR8 ;  /* 0x00000008ff047e24 */ /* 0x000fe2000f8e00ff */
[----:B-1----:R-:W-:Y:S01]  /*6350*/  MOV R7, UR7 ;  /* 0x0000000700077c02 */ /* 0x002fe20008000f00 */
[----:B------:R-:W-:Y:S01]  /*6360*/  IMAD.U32 R6, RZ, RZ, UR6 ;  /* 0x00000006ff067e24 */ /* 0x000fe2000f8e00ff */
[----:B-----5:R-:W-:Y:S01]  /*6370*/  MOV R11, UR5 ;  /* 0x00000005000b7c02 */ /* 0x020fe20008000f00 */
[----:B------:R-:W-:Y:S02]  /*6380*/  IMAD.U32 R10, RZ, RZ, UR4 ;  /* 0x00000004ff0a7e24 */ /* 0x000fe4000f8e00ff */
[----:B------:R-:W-:Y:S07]  /*6390*/  LEPC R20, `(.L_x_114) ;  /* 0x000000001014794e */ /* 0x000fee0000000000 */
[----:B--23--:R-:W-:Y:S05]  /*63a0*/  CALL.ABS.NOINC R2 ;  /* 0x0000000002007343 */ /* 0x00cfea0003c00000 */
.L_x_114:
[----:B------:R-:W-:Y:S05]  /*63b0*/  WARPSYNC.ALL ;  /* 0x0000000000007948 */ /* 0x000fea0003800000 */
[----:B------:R-:W-:Y:S01]  /*63c0*/  R2UR UR4, R34 ;  /* 0x00000000220472ca */ /* 0x000fe200000e0000 */
[--C-:B------:R-:W-:Y:S01]  /*63d0*/  HADD2.F32 R20, -RZ, R40.reuse.H0_H0 ;  /* 0x20000028ff147230 */ /* 0x100fe20000004100 */
[----:B------:R-:W-:Y:S01]  /*63e0*/  MOV R81, 0x10 ;  /* 0x0000001000517802 */ /* 0x000fe20000000f00 */
[----:B------:R-:W-:Y:S01]  /*63f0*/  HADD2.F32 R21, -RZ, R40.H1_H1 ;  /* 0x30000028ff157230 */ /* 0x000fe20000004100 */
[----:B------:R-:W-:Y:S01]  /*6400*/  LOP3.LUT P6, RZ, R65, 0x40, RZ, 0xc0, !PT ;  /* 0x0000004041ff7812 */ /* 0x000fe200078cc0ff */
[----:B------:R-:W-:Y:S01]  /*6410*/  HADD2.F32 R36, -RZ, R41.H1_H1 ;  /* 0x30000029ff247230 */ /* 0x000fe20000004100 */
[----:B------:R-:W-:Y:S01]  /*6420*/  ISETP.NE.AND P0, PT, R72, RZ, PT ;  /* 0x000000ff4800720c */ /* 0x000fe20003f05270 */
[----:B------:R-:W-:Y:S01]  /*6430*/  HADD2.F32 R37, -RZ, R43.H0_H0 ;  /* 0x2000002bff257230 */ /* 0x000fe20000004100 */
[----:B------:R-:W-:Y:S01]  /*6440*/  SEL R81, R81, 0xfffffff0, !P6 ;  /* 0xfffffff051517807 */ /* 0x000fe20007000000 */
[----:B------:R-:W-:Y:S03]  /*6450*/  BSSY.RECONVERGENT B0, `(.L_x_115) ;  /* 0x000004f000007945 */ /* 0x000fe60003800200 */
[----:B------:R-:W-:Y:S01]  /*6460*/  IADD3 R79, PT, PT, R82, R81, RZ ;  /* 0x00000051524f7210 */ /* 0x000fe20007ffe0ff */
[----:B------:R-:W2:Y:S02]  /*6470*/  LDTM.x16 R4, tmem[UR4] ;  /* 0x00000004000479ee */ /* 0x000ea40008240000 */
[C---:B--2---:R-:W-:Y:S01]  /*6480*/  FMUL R0, R32.reuse, R4 ;  /* 0x0000000420007220 */ /* 0x044fe20000400000 */
[C---:B---3--:R-:W-:Y:S01]  /*6490*/  FMUL R2, R32.reuse, R5 ;  /* 0x0000000520027220 */ /* 0x048fe20000400000 */
[C---:B-1----:R-:W-:Y:S01]  /*64a0*/  FMUL R3, R32.reuse, R6 ;  /* 0x0000000620037220 */ /* 0x042fe20000400000 */
[C---:B------:R-:W-:Y:S01]  /*64b0*/  FMUL R7, R32.reuse, R7 ;  /* 0x0000000720077220 */ /* 0x040fe20000400000 */
[C---:B------:R-:W-:Y:S01]  /*64c0*/  FFMA R0, R35.reuse, R20, R0 ;  /* 0x0000001423007223 */ /* 0x040fe20000000000 */
[----:B------:R-:W-:Y:S02]  /*64d0*/  HADD2.F32 R20, -RZ, R41.H0_H0 ;  /* 0x20000029ff147230 */ /* 0x000fe40000004100 */
[C---:B------:R-:W-:Y:S01]  /*64e0*/  FFMA R2, R35.reuse, R21, R2 ;  /* 0x0000001523027223 */ /* 0x040fe20000000002 */
[--C-:B------:R-:W-:Y:S02]  /*64f0*/  HADD2.F32 R21, -RZ, R42.reuse.H0_H0 ;  /* 0x2000002aff157230 */ /* 0x100fe40000004100 */
[C---:B------:R-:W-:Y:S01]  /*6500*/  FMUL R4, R32.reuse, R8 ;  /* 0x0000000820047220 */ /* 0x040fe20000400000 */
[C---:B------:R-:W-:Y:S01]  /*6510*/  FMUL R5, R32.reuse, R9 ;  /* 0x0000000920057220 */ /* 0x040fe20000400000 */
[C---:B------:R-:W-:Y:S01]  /*6520*/  FFMA R3, R35.reuse, R20, R3 ;  /* 0x0000001423037223 */ /* 0x040fe20000000003 */
[----:B------:R-:W-:Y:S02]  /*6530*/  HADD2.F32 R20, -RZ, R42.H1_H1 ;  /* 0x3000002aff147230 */ /* 0x000fe40000004100 */
[C---:B------:R-:W-:Y:S01]  /*6540*/  FFMA R7, R35.reuse, R36, R7 ;  /* 0x0000002423077223 */ /* 0x040fe20000000007 */
[C---:B------:R-:W-:Y:S01]  /*6550*/  FMUL R6, R32.reuse, R10 ;  /* 0x0000000a20067220 */ /* 0x040fe20000400000 */
[----:B------:R-:W-:Y:S02]  /*6560*/  HADD2.F32 R36, -RZ, R43.H1_H1 ;  /* 0x3000002bff247230 */ /* 0x000fe40000004100 */
[C---:B------:R-:W-:Y:S01]  /*6570*/  FMUL R11, R32.reuse, R11 ;  /* 0x0000000b200b7220 */ /* 0x040fe20000400000 */
[C---:B------:R-:W-:Y:S01]  /*6580*/  FFMA R4, R35.reuse, R21, R4 ;  /* 0x0000001523047223 */ /* 0x040fe20000000004 */
[C---:B------:R-:W-:Y:S01]  /*6590*/  FFMA R5, R35.reuse, R20, R5 ;  /* 0x0000001423057223 */ /* 0x040fe20000000005 */
[C---:B------:R-:W-:Y:S01]  /*65a0*/  FFMA R6, R35.reuse, R37, R6 ;  /* 0x0000002523067223 */ /* 0x040fe20000000006 */
[--C-:B------:R-:W-:Y:S02]  /*65b0*/  HADD2.F32 R20, -RZ, R48.reuse.H0_H0 ;  /* 0x20000030ff147230 */ /* 0x100fe40000004100 */
[C---:B------:R-:W-:Y:S01]  /*65c0*/  FFMA R11, R35.reuse, R36, R11 ;  /* 0x00000024230b7223 */ /* 0x040fe2000000000b */
[C---:B------:R-:W-:Y:S01]  /*65d0*/  FMUL R8, R32.reuse, R12 ;  /* 0x0000000c20087220 */ /* 0x040fe20000400000 */
[----:B------:R-:W-:Y:S02]  /*65e0*/  HADD2.F32 R36, -RZ, R48.H1_H1 ;  /* 0x30000030ff247230 */ /* 0x000fe40000004100 */
[C---:B------:R-:W-:Y:S01]  /*65f0*/  FMUL R9, R32.reuse, R13 ;  /* 0x0000000d20097220 */ /* 0x040fe20000400000 */
[--C-:B------:R-:W-:Y:S02]  /*6600*/  HADD2.F32 R21, -RZ, R49.reuse.H0_H0 ;  /* 0x20000031ff157230 */ /* 0x100fe40000004100 */
[C---:B------:R-:W-:Y:S01]  /*6610*/  FMUL R10, R32.reuse, R14 ;  /* 0x0000000e200a7220 */ /* 0x040fe20000400000 */
[C---:B------:R-:W-:Y:S01]  /*6620*/  FFMA R8, R35.reuse, R20, R8 ;  /* 0x0000001423087223 */ /* 0x040fe20000000008 */
[----:B------:R-:W-:Y:S02]  /*6630*/  HADD2.F32 R20, -RZ, R49.H1_H1 ;  /* 0x30000031ff147230 */ /* 0x000fe40000004100 */
[C---:B------:R-:W-:Y:S01]  /*6640*/  FFMA R9, R35.reuse, R36, R9 ;  /* 0x0000002423097223 */ /* 0x040fe20000000009 */
[C---:B------:R-:W-:Y:S01]  /*6650*/  FMUL R15, R32.reuse, R15 ;  /* 0x0000000f200f7220 */ /* 0x040fe20000400000 */
[C---:B------:R-:W-:Y:S01]  /*6660*/  FFMA R10, R35.reuse, R21, R10 ;  /* 0x00000015230a7223 */ /* 0x040fe2000000000a */
[--C-:B------:R-:W-:Y:S02]  /*6670*/  HADD2.F32 R21, -RZ, R50.reuse.H0_H0 ;  /* 0x20000032ff157230 */ /* 0x100fe40000004100 */
[C---:B------:R-:W-:Y:S01]  /*6680*/  FMUL R12, R32.reuse, R16 ;  /* 0x00000010200c7220 */ /* 0x040fe20000400000 */
[----:B------:R-:W-:Y:S02]  /*6690*/  HADD2.F32 R36, -RZ, R50.H1_H1 ;  /* 0x30000032ff247230 */ /* 0x000fe40000004100 */
[C---:B------:R-:W-:Y:S01]  /*66a0*/  FFMA R15, R35.reuse, R20, R15 ;  /* 0x00000014230f7223 */ /* 0x040fe2000000000f */
[C---:B------:R-:W-:Y:S01]  /*66b0*/  FMUL R13, R32.reuse, R17 ;  /* 0x00000011200d7220 */ /* 0x040fe20000400000 */
[--C-:B------:R-:W-:Y:S02]  /*66c0*/  HADD2.F32 R37, -RZ, R51.reuse.H0_H0 ;  /* 0x20000033ff257230 */ /* 0x100fe40000004100 */
[C---:B------:R-:W-:Y:S01]  /*66d0*/  FMUL R14, R32.reuse, R18 ;  /* 0x00000012200e7220 */ /* 0x040fe20000400000 */
[----:B------:R-:W-:Y:S02]  /*66e0*/  HADD2.F32 R20, -RZ, R51.H1_H1 ;  /* 0x30000033ff147230 */ /* 0x000fe40000004100 */
[----:B------:R-:W-:Y:S01]  /*66f0*/  FMUL R19, R32, R19 ;  /* 0x0000001320137220 */ /* 0x000fe20000400000 */
[----:B------:R-:W-:Y:S01]  /*6700*/  F2FP.F16.F32.PACK_AB R44, R2, R0 ;  /* 0x00000000022c723e */ /* 0x000fe200000000ff */
[----:B------:R-:W-:Y:S01]  /*6710*/  FFMA R12, R35, R21, R12 ;  /* 0x00000015230c7223 */ /* 0x000fe2000000000c */
[----:B------:R-:W-:Y:S01]  /*6720*/  F2FP.F16.F32.PACK_AB R45, R7, R3 ;  /* 0x00000003072d723e */ /* 0x000fe200000000ff */
[----:B------:R-:W-:Y:S01]  /*6730*/  FFMA R13, R35, R36, R13 ;  /* 0x00000024230d7223 */ /* 0x000fe2000000000d */
[----:B------:R-:W-:Y:S01]  /*6740*/  F2FP.F16.F32.PACK_AB R46, R5, R4 ;  /* 0x00000004052e723e */ /* 0x000fe200000000ff */
[----:B------:R-:W-:Y:S01]  /*6750*/  FFMA R14, R35, R37, R14 ;  /* 0x00000025230e7223 */ /* 0x000fe2000000000e */
[----:B------:R-:W-:Y:S01]  /*6760*/  F2FP.F16.F32.PACK_AB R47, R11, R6 ;  /* 0x000000060b2f723e */ /* 0x000fe200000000ff */
[----:B------:R-:W-:Y:S01]  /*6770*/  FFMA R19, R35, R20, R19 ;  /* 0x0000001423137223 */ /* 0x000fe20000000013 */
[----:B------:R-:W-:Y:S02]  /*6780*/  F2FP.F16.F32.PACK_AB R84, R9, R8 ;  /* 0x000000080954723e */ /* 0x000fe400000000ff */
[----:B------:R-:W-:Y:S01]  /*6790*/  F2FP.F16.F32.PACK_AB R85, R15, R10 ;  /* 0x0000000a0f55723e */ /* 0x000fe200000000ff */
[----:B------:R1:W-:Y:S01]  /*67a0*/  STS.128 [R77+UR48+0x200], R44 ;  /* 0x0002002c4d007988 */ /* 0x0003e20008000c30 */
[----:B------:R-:W-:Y:S02]  /*67b0*/  F2FP.F16.F32.PACK_AB R86, R13, R12 ;  /* 0x0000000c0d56723e */ /* 0x000fe400000000ff */
[----:B------:R-:W-:Y:S05]  /*67c0*/  F2FP.F16.F32.PACK_AB R87, R19, R14 ;  /* 0x0000000e1357723e */ /* 0x000fea00000000ff */
[----:B------:R1:W-:Y:S01]  /*67d0*/  STS.128 [R79+0x200], R84 ;  /* 0x000200544f007388 */ /* 0x0003e20000000c00 */
[----:B------:R-:W-:Y:S01]  /*67e0*/  @!PT LDS RZ, [RZ] ;  /* 0x00000000fffff984 */ /* 0x000fe20000000800 */
[----:B------:R-:W-:Y:S01]  /*67f0*/  @!PT LDS RZ, [RZ] ;  /* 0x00000000fffff984 */ /* 0x000fe20000000800 */
[----:B------:R-:W-:Y:S01]  /*6800*/  @!PT LDS RZ, [RZ] ;  /* 0x00000000fffff984 */ /* 0x000fe20000000800 */
[----:B------:R-:W-:Y:S01]  /*6810*/  @!PT LDS RZ, [RZ] ;  /* 0x00000000fffff984 */ /* 0x000fe20000000800 */
[----:B------:R2:W-:Y:S07]  /*6820*/  MEMBAR.ALL.CTA ;  /* 0x0000000000007992 */ /* 0x0005ee0000008000 */
[----:B--2---:R-:W2:Y:S02]  /*6830*/  FENCE.VIEW.ASYNC.S ;  /* 0x00000000000073c6 */ /* 0x004ea40000000000 */
[----:B--2---:R-:W-:Y:S06]  /*6840*/  BAR.SYNC.DEFER_BLOCKING 0x1, 0x80 ;  /* 0x0042000000007b1d */ /* 0x004fec0000010000 */
[----:B------:R-:W-:Y:S05]  /*6850*/  @P0 BRA `(.L_x_116) ;  /* 0x0000000000380947 */ /* 0x000fea0003800000 */
[----:B------:R-:W-:Y:S02]  /*6860*/  UIADD3 UR4, UPT, UPT, UR48, 0x200, URZ ;  /* 0x0000020030047890 */ /* 0x000fe4000fffe0ff */
[----:B------:R-:W-:Y:S01]  /*6870*/  UIADD3 UR8, UP0, UPT, UR52, 0x680, URZ ;  /* 0x0000068034087890 */ /* 0x000fe2000ff1e0ff */
[----:B------:R-:W-:Y:S01]  /*6880*/  UMOV UR43, UR36 ;  /* 0x00000024002b7c82 */ /* 0x000fe20008000000 */
[----:B------:R-:W-:Y:S02]  /*6890*/  UIADD3 UR5, UPT, UPT, UR41, 0x40, URZ ;  /* 0x0000004029057890 */ /* 0x000fe4000fffe0ff */
[----:B------:R-:W-:Y:S01]  /*68a0*/  MOV R67, UR4 ;  /* 0x0000000400437c02 */ /* 0x000fe20008000f00 */
[----:B------:R-:W-:Y:S02]  /*68b0*/  UIADD3.X UR9, UPT, UPT, URZ, UR53, URZ, UP0, !UPT ;  /* 0x00000035ff097290 */ /* 0x000fe400087fe4ff */
[----:B------:R-:W-:Y:S01]  /*68c0*/  UIADD3 UR4, UPT, UPT, UR48, 0xa00, URZ ;  /* 0x00000a0030047890 */ /* 0x000fe2000fffe0ff */
[----:B------:R-:W-:Y:S01]  /*68d0*/  R2UR UR40, R67 ;  /* 0x00000000432872ca */ /* 0x000fe200000e0000 */
[----:B------:R-:W-:Y:S01]  /*68e0*/  UMOV UR6, UR42 ;  /* 0x0000002a00067c82 */ /* 0x000fe20008000000 */
[----:B------:R-:W-:Y:S11]  /*68f0*/  UMOV UR7, UR36 ;  /* 0x0000002400077c82 */ /* 0x000ff60008000000 */
[----:B------:R2:W-:Y:S01]  /*6900*/  UTMASTG.3D [UR40], [UR8] ;  /* 0x00000028080073b5 */ /* 0x0005e20008010000 */
[----:B------:R2:W-:Y:S01]  /*6910*/  UTMASTG.3D [UR4], [UR8] ;  /* 0x00000004080073b5 */ /* 0x0005e20008010000 */
[----:B------:R0:W-:Y:S01]  /*6920*/  UTMACMDFLUSH ;  /* 0x00000000000079b7 */ /* 0x0001e20000000000 */
[----:B--2---:R-:W-:Y:S04]  /*6930*/  DEPBAR.LE SB0, 0x1 ;  /* 0x000080400000791a */ /* 0x004fe80000000000 */
.L_x_116:
[----:B------:R-:W-:Y:S05]  /*6940*/  BSYNC.RECONVERGENT B0 ;  /* 0x0000000000007941 */ /* 0x000fea0003800200 */
.L_x_115:
[----:B------:R-:W-:Y:S01]  /*6950*/  BAR.SYNC.DEFER_BLOCKING 0x1, 0x80 ;  /* 0x0042000000007b1d */ /* 0x000fe20000010000 */
[----:B------:R-:W-:Y:S01]  /*6960*/  ISETP.NE.AND P1, PT, R78, RZ, PT ;  /* 0x000000ff4e00720c */ /* 0x000fe20003f25270 */
[----:B------:R-:W-:Y:S01]  /*6970*/  UISETP.NE.AND UP0, UPT, UR49, URZ, UPT ;  /* 0x000000ff3100728c */ /* 0x000fe2000bf05270 */
[----:B------:R-:W-:Y:S11]  /*6980*/  LEA R3, R38, UR48, 0x3 ;  /* 0x0000003026037c11 */ /* 0x000ff6000f8e18ff */
[----:B------:R-:W-:Y:S01]  /*6990*/  @P1 SHF.L.U32 R2, R71, 0x1f, RZ ;  /* 0x0000001f47021819 */ /* 0x000fe200000006ff */
[----:B------:R-:W-:Y:S06]  /*69a0*/  BRA.U !UP0, `(.L_x_117) ;  /* 0x0000000108247547 */ /* 0x000fec000b800000 */
[----:B------:R-:W-:Y:S01]  /*69b0*/  IMAD.U32 R5, RZ, RZ, UR51 ;  /* 0x00000033ff057e24 */ /* 0x000fe2000f8e00ff */
[----:B------:R-:W-:Y:S01]  /*69c0*/  MOV R0, UR37 ;  /* 0x0000002500007c02 */ /* 0x000fe20008000f00 */
[----:B------:R-:W-:Y:S03]  /*69d0*/  UIADD3 UR51, UPT, UPT, UR51, 0x1, URZ ;  /* 0x0000000133337890 */ /* 0x000fe6000fffe0ff */
[----:B------:R-:W-:Y:S01]  /*69e0*/  @P1 LEA R5, R5, UR48, 0x3 ;  /* 0x0000003005051c11 */ /* 0x000fe2000f8e18ff */
[----:B------:R-:W-:Y:S04]  /*69f0*/  UISETP.NE.AND UP0, UPT, UR51, 0x4, UPT ;  /* 0x000000043300788c */ /* 0x000fe8000bf05270 */
[----:B------:R-:W-:Y:S01]  /*6a00*/  @P1 VIADD R5, R5, 0x50 ;  /* 0x0000005005051836 */ /* 0x000fe20000000000 */
[----:B------:R-:W-:Y:S04]  /*6a10*/  USEL UR51, UR51, URZ, UP0 ;  /* 0x000000ff33337287 */ /* 0x000fe80008000000 */
[----:B------:R-:W-:Y:S04]  /*6a20*/  @P1 PRMT R0, R0, 0x654, R5 ;  /* 0x0000065400001816 */ /* 0x000fe80000000005 */
[----:B------:R2:W-:Y:S04]  /*6a30*/  @P1 SYNCS.ARRIVE.TRANS64.RED.A1T0 RZ, [R0+URZ], RZ ;  /* 0x000000ff00ff19a7 */ /* 0x0005e800081004ff */
.L_x_117:
[----:B------:R-:W3:Y:S01]  /*6a40*/  @P1 SYNCS.PHASECHK.TRANS64.TRYWAIT P0, [R3+URZ+0x30], R2 ;  /* 0x00003002030015a7 */ /* 0x000ee200080011ff */
[----:B------:R-:W-:Y:S01]  /*6a50*/  BSSY B1, `(.L_x_118) ;  /* 0x0000012000017945 */ /* 0x000fe20003800000 */
[----:B---3--:R-:W-:Y:S03]  /*6a60*/  @P1 SEL R39, RZ, 0x1, !P0 ;  /* 0x00000001ff271807 */ /* 0x008fe60004000000 */
[----:B------:R-:W-:Y:S05]  /*6a70*/  @!P1 BRA `(.L_x_119) ;  /* 0x00000000003c9947 */ /* 0x000fea0003800000 */
[----:B------:R-:W-:Y:S01]  /*6a80*/  ISETP.NE.AND P1, PT, R80, RZ, PT ;  /* 0x000000ff5000720c */ /* 0x000fe20003f25270 */
[----:B------:R-:W-:Y:S01]  /*6a90*/  BSSY B0, `(.L_x_120) ;  /* 0x0000009000007945 */ /* 0x000fe20003800000 */
[----:B------:R-:W-:Y:S11]  /*6aa0*/  ISETP.NE.AND P0, PT, R39, RZ, PT ;  /* 0x000000ff2700720c */ /* 0x000ff60003f05270 */
[----:B------:R-:W-:Y:S05]  /*6ab0*/  @P1 IMAD R4, R38, 0x1000, R77 ;  /* 0x0000100026041824 */ /* 0x000fea00078e024d */
[----:B------:R-:W-:Y:S05]  /*6ac0*/  @P1 IADD3 R2, PT, PT, R4, UR48, RZ ;  /* 0x0000003004021c10 */ /* 0x000fea000fffe0ff */
[----:B------:R-:W-:Y:S01]  /*6ad0*/  @P1 IMAD.IADD R2, R81, 0x1, R2 ;  /* 0x0000000151021824 */ /* 0x000fe200078e0202 */
[----:B------:R-:W-:Y:S06]  /*6ae0*/  @P0 BRA `(.L_x_121) ;  /* 0x00000000000c0947 */ /* 0x000fec0003800000 */
[----:B--2---:R-:W-:Y:S04]  /*6af0*/  SHF.L.U32 R0, R71, 0x1f, RZ ;  /* 0x0000001f47007819 */ /* 0x004fe800000006ff */
[----:B------:R-:W2:Y:S02]  /*6b00*/  SYNCS.PHASECHK.TRANS64.TRYWAIT P0, [R3+URZ+0x30], R0 ;  /* 0x00003000030075a7 */ /* 0x000ea400080011ff */
[----:B--2---:R-:W-:Y:S05]  /*6b10*/  @!P0 BRA `(.L_x_122) ;  /* 0x0000002400f48947 */ /* 0x004fea0003800000 */
.L_x_121:
[----:B------:R-:W-:Y:S05]  /*6b20*/  BSYNC B0 ;  /* 0x0000000000007941 */ /* 0x000fea0003800000 */
.L_x_120:
[----:B------:R-:W-:Y:S02]  /*6b30*/  ISETP.NE.AND P0, PT, R80, RZ, PT ;  /* 0x000000ff5000720c */ /* 0x000fe40003f05270 */
[----:B------:R-:W-:Y:S11]  /*6b40*/  IADD3 R38, PT, PT, R38, 0x1, RZ ;  /* 0x0000000126267810 */ /* 0x000ff60007ffe0ff */
[----:B------:R3:W4:Y:S04]  /*6b50*/  @P0 LDS.128 R40, [R4+UR48+0x200] ;  /* 0x0002003004280984 */ /* 0x0007280008000c00 */
[----:B------:R3:W1:Y:S02]  /*6b60*/  @P0 LDS.128 R48, [R2+0x200] ;  /* 0x0002000002300984 */ /* 0x0006640000000c00 */
.L_x_119:
[----:B------:R-:W-:Y:S05]  /*6b70*/  BSYNC B1 ;  /* 0x0000000000017941 */ /* 0x000fea0003800000 */
.L_x_118:
[----:B--2---:R-:W-:Y:S05]  /*6b80*/  VIADD R3, R34, 0x10 ;  /* 0x0000001022037836 */ /* 0x004fea0000000000 */
[----:B------:R-:W-:Y:S04]  /*6b90*/  SHF.R.U32.HI R3, RZ, 0x15, R3 ;  /* 0x00000015ff037819 */ /* 0x000fe80000011603 */
[----:B------:R-:W-:Y:S11]  /*6ba0*/  LOP3.LUT P0, RZ, R3, 0x3, R66, 0x48, !PT ;  /* 0x0000000303ff7812 */ /* 0x000ff60007804842 */
[----:B------:R-:W-:Y:S02]  /*6bb0*/  @!UPT UIADD3 URZ, UPT, UPT, URZ, URZ, URZ ;  /* 0x000000fffffff290 */ /* 0x000fe4000fffe0ff */
[----:B------:R-:W-:Y:S05]  /*6bc0*/  @!P0 BRA `(.L_x_123) ;  /* 0x0000000000408947 */ /* 0x000fea0003800000 */
[----:B------:R-:W2:Y:S01]  /*6bd0*/  LDCU.64 UR8, c[0x4][0x70] ;  /* 0x01000e00ff0877ac */ /* 0x000ea20008000a00 */
[----:B------:R-:W-:Y:S01]  /*6be0*/  MOV R3, 0x0 ;  /* 0x0000000000037802 */ /* 0x000fe20000000f00 */
[----:B------:R-:W-:Y:S02]  /*6bf0*/  HFMA2 R12, -RZ, RZ, 0, 5.9604644775390625e-08 ;  /* 0x00000001ff0c7431 */ /* 0x000fe400000001ff */
[----:B------:R-:W-:Y:S02]  /*6c00*/  IMAD.MOV.U32 R8, RZ, RZ, 0x192 ;  /* 0x00000192ff087424 */ /* 0x000fe400078e00ff */
[----:B------:R-:W-:Y:S01]  /*6c10*/  IMAD.MOV.U32 R13, RZ, RZ, RZ ;  /* 0x000000ffff0d7224 */ /* 0x000fe200078e00ff */
[----:B------:R-:W5:Y:S01]  /*6c20*/  LDCU.64 UR6, c[0x4][0x78] ;  /* 0x01000f00ff0677ac */ /* 0x000f620008000a00 */
[----:B---3--:R-:W3:Y:S01]  /*6c30*/  LDC.64 R2, c[0x4][R3] ;  /* 0x0100000003027b82 */ /* 0x008ee20000000a00 */
[----:B------:R-:W4:Y:S01]  /*6c40*/  LDCU.64 UR4, c[0x4][0x10] ;  /* 0x01000200ff0477ac */ /* 0x000f220008000a00 */
[----:B--2---:R-:W-:Y:S01]  /*6c50*/  MOV R5, UR9 ;  /* 0x0000000900057c02 */ /* 0x004fe20008000f00 */
[----:B------:R-:W-:Y:S01]  /*6c60*/  IMAD.U32 R4, RZ, RZ, UR8 ;  /* 0x00000008ff047e24 */ /* 0x000fe2000f8e00ff */
[----:B-----5:R-:W-:Y:S01]  /*6c70*/  MOV R7, UR7 ;  /* 0x0000000700077c02 */ /* 0x020fe20008000f00 */
[----:B------:R-:W-:Y:S01]  /*6c80*/  IMAD.U32 R6, RZ, RZ, UR6 ;  /* 0x00000006ff067e24 */ /* 0x000fe2000f8e00ff */
[----:B----4-:R-:W-:Y:S01]  /*6c90*/  MOV R11, UR5 ;  /* 0x00000005000b7c02 */ /* 0x010fe20008000f00 */
[----:B------:R-:W-:Y:S02]  /*6ca0*/  IMAD.U32 R10, RZ, RZ, UR4 ;  /* 0x00000004ff0a7e24 */ /* 0x000fe4000f8e00ff */
[----:B------:R-:W-:Y:S07]  /*6cb0*/  LEPC R20, `(.L_x_123) ;  /* 0x000000001014794e */ /* 0x000fee0000000000 */
[----:B-1-3--:R-:W-:Y:S05]  /*6cc0*/  CALL.ABS.NOINC R2 ;  /* 0x0000000002007343 */ /* 0x00afea0003c00000 */
.L_x_123:
[----:B------:R-:W-:Y:S01]  /*6cd0*/  ISETP.NE.AND P6, PT, R78, RZ, PT ;  /* 0x000000ff4e00720c */ /* 0x000fe20003fc5270 */
[----:B------:R-:W-:Y:S05]  /*6ce0*/  WARPSYNC.ALL ;  /* 0x0000000000007948 */ /* 0x000fea0003800000 */
[----:B------:R-:W-:Y:S01]  /*6cf0*/  R2UR UR4, R34 ;  /* 0x00000000220472ca */ /* 0x000fe200000e0000 */
[--C-:B----4-:R-:W-:Y:S01]  /*6d00*/  HADD2.F32 R20, -RZ, R40.reuse.H0_H0 ;  /* 0x20000028ff147230 */ /* 0x110fe20000004100 */
[----:B------:R-:W-:Y:S01]  /*6d10*/  ISETP.NE.AND P0, PT, R72, RZ, PT ;  /* 0x000000ff4800720c */ /* 0x000fe20003f05270 */
[----:B------:R-:W-:Y:S01]  /*6d20*/  HADD2.F32 R21, -RZ, R40.H1_H1 ;  /* 0x30000028ff157230 */ /* 0x000fe20000004100 */
[----:B------:R-:W-:Y:S01]  /*6d30*/  MOV R82, UR51 ;  /* 0x0000003300527c02 */ /* 0x000fe20008000f00 */
[--C-:B------:R-:W-:Y:S01]  /*6d40*/  HADD2.F32 R36, -RZ, R41.reuse.H1_H1 ;  /* 0x30000029ff247230 */ /* 0x100fe20000004100 */
[----:B------:R-:W-:Y:S01]  /*6d50*/  MOV R83, UR37 ;  /* 0x0000002500537c02 */ /* 0x000fe20008000f00 */
[----:B-1----:R-:W-:Y:S01]  /*6d60*/  HADD2.F32 R37, -RZ, R48.H0_H0 ;  /* 0x20000030ff257230 */ /* 0x002fe20000004100 */
[----:B------:R-:W-:Y:S01]  /*6d70*/  @P6 LEA R82, R82, UR48, 0x3 ;  /* 0x0000003052526c11 */ /* 0x000fe2000f8e18ff */
[----:B------:R-:W-:Y:S01]  /*6d80*/  BSSY.RECONVERGENT B0, `(.L_x_124) ;  /* 0x0000052000007945 */ /* 0x000fe20003800200 */
[----:B------:R-:W-:Y:S02]  /*6d90*/  @P6 SHF.L.U32 R88, R71, 0x1f, RZ ;  /* 0x0000001f47586819 */ /* 0x000fe400000006ff */
[----:B------:R-:W-:Y:S01]  /*6da0*/  @P6 IADD3 R82, PT, PT, R82, 0x50, RZ ;  /* 0x0000005052526810 */ /* 0x000fe20007ffe0ff */
[----:B---3--:R-:W1:Y:S03]  /*6db0*/  LDTM.x16 R4, tmem[UR4+0x10] ;  /* 0x00001004000479ee */ /* 0x008e660008240000 */
[----:B------:R-:W-:Y:S02]  /*6dc0*/  @P6 PRMT R82, R83, 0x654, R82 ;  /* 0x0000065453526816 */ /* 0x000fe40000000052 */
[----:B------:R-:W-:Y:S01]  /*6dd0*/  LEA R83, R38, UR48, 0x3 ;  /* 0x0000003026537c11 */ /* 0x000fe2000f8e18ff */
[C---:B-1----:R-:W-:Y:S01]  /*6de0*/  FMUL R0, R32.reuse, R4 ;  /* 0x0000000420007220 */ /* 0x042fe20000400000 */
[C---:B------:R-:W-:Y:S01]  /*6df0*/  FMUL R2, R32.reuse, R5 ;  /* 0x0000000520027220 */ /* 0x040fe20000400000 */
[C---:B------:R-:W-:Y:S01]  /*6e00*/  FMUL R3, R32.reuse, R6 ;  /* 0x0000000620037220 */ /* 0x040fe20000400000 */
[C---:B------:R-:W-:Y:S01]  /*6e10*/  FMUL R7, R32.reuse, R7 ;  /* 0x0000000720077220 */ /* 0x040fe20000400000 */
[C---:B------:R-:W-:Y:S01]  /*6e20*/  FFMA R0, R35.reuse, R20, R0 ;  /* 0x0000001423007223 */ /* 0x040fe20000000000 */
[----:B------:R-:W-:Y:S02]  /*6e30*/  HADD2.F32 R20, -RZ, R41.H0_H0 ;  /* 0x20000029ff147230 */ /* 0x000fe40000004100 */
[C---:B------:R-:W-:Y:S01]  /*6e40*/  FFMA R2, R35.reuse, R21, R2 ;  /* 0x0000001523027223 */ /* 0x040fe20000000002 */
[C---:B------:R-:W-:Y:S01]  /*6e50*/  FMUL R4, R32.reuse, R8 ;  /* 0x0000000820047220 */ /* 0x040fe20000400000 */
[C---:B------:R-:W-:Y:S01]  /*6e60*/  FMUL R5, R32.reuse, R9 ;  /* 0x0000000920057220 */ /* 0x040fe20000400000 */
[--C-:B------:R-:W-:Y:S02]  /*6e70*/  HADD2.F32 R21, -RZ, R43.reuse.H0_H0 ;  /* 0x2000002bff157230 */ /* 0x100fe40000004100 */
[C---:B------:R-:W-:Y:S01]  /*6e80*/  FFMA R3, R35.reuse, R20, R3 ;  /* 0x0000001423037223 */ /* 0x040fe20000000003 */
[--C-:B------:R-:W-:Y:S02]  /*6e90*/  HADD2.F32 R20, -RZ, R42.reuse.H0_H0 ;  /* 0x2000002aff147230 */ /* 0x100fe40000004100 */
[C---:B------:R-:W-:Y:S01]  /*6ea0*/  FFMA R7, R35.reuse, R36, R7 ;  /* 0x0000002423077223 */ /* 0x040fe20000000007 */
[C---:B------:R-:W-:Y:S01]  /*6eb0*/  FMUL R6, R32.reuse, R10 ;  /* 0x0000000a20067220 */ /* 0x040fe20000400000 */
[----:B------:R-:W-:Y:S02]  /*6ec0*/  HADD2.F32 R36, -RZ, R43.H1_H1 ;  /* 0x3000002bff247230 */ /* 0x000fe40000004100 */
[C---:B------:R-:W-:Y:S01]  /*6ed0*/  FMUL R11, R32.reuse, R11 ;  /* 0x0000000b200b7220 */ /* 0x040fe20000400000 */
[C---:B------:R-:W-:Y:S01]  /*6ee0*/  FFMA R4, R35.reuse, R20, R4 ;  /* 0x0000001423047223 */ /* 0x040fe20000000004 */
[----:B------:R-:W-:Y:S02]  /*6ef0*/  HADD2.F32 R20, -RZ, R42.H1_H1 ;  /* 0x3000002aff147230 */ /* 0x000fe40000004100 */
[C---:B------:R-:W-:Y:S01]  /*6f00*/  FMUL R8, R32.reuse, R12 ;  /* 0x0000000c20087220 */ /* 0x040fe20000400000 */
[C---:B------:R-:W-:Y:S01]  /*6f10*/  FMUL R9, R32.reuse, R13 ;  /* 0x0000000d20097220 */ /* 0x040fe20000400000 */
[C---:B------:R-:W-:Y:S01]  /*6f20*/  FMUL R10, R32.reuse, R14 ;  /* 0x0000000e200a7220 */ /* 0x040fe20000400000 */
[C---:B------:R-:W-:Y:S01]  /*6f30*/  FMUL R15, R32.reuse, R15 ;  /* 0x0000000f200f7220 */ /* 0x040fe20000400000 */
[C---:B------:R-:W-:Y:S01]  /*6f40*/  FFMA R5, R35.reuse, R20, R5 ;  /* 0x0000001423057223 */ /* 0x040fe20000000005 */
[----:B------:R-:W-:Y:S02]  /*6f50*/  HADD2.F32 R20, -RZ, R48.H1_H1 ;  /* 0x30000030ff147230 */ /* 0x000fe40000004100 */
[C---:B------:R-:W-:Y:S01]  /*6f60*/  FFMA R6, R35.reuse, R21, R6 ;  /* 0x0000001523067223 */ /* 0x040fe20000000006 */
[C---:B------:R-:W-:Y:S01]  /*6f70*/  FFMA R11, R35.reuse, R36, R11 ;  /* 0x00000024230b7223 */ /* 0x040fe2000000000b */
[C---:B------:R-:W-:Y:S01]  /*6f80*/  FFMA R8, R35.reuse, R37, R8 ;  /* 0x0000002523087223 */ /* 0x040fe20000000008 */
[--C-:B------:R-:W-:Y:S02]  /*6f90*/  HADD2.F32 R21, -RZ, R49.reuse.H0_H0 ;  /* 0x20000031ff157230 */ /* 0x100fe40000004100 */
[C---:B------:R-:W-:Y:S01]  /*6fa0*/  FFMA R9, R35.reuse, R20, R9 ;  /* 0x0000001423097223 */ /* 0x040fe20000000009 */
[----:B------:R-:W-:Y:S02]  /*6fb0*/  HADD2.F32 R20, -RZ, R49.H1_H1 ;  /* 0x30000031ff147230 */ /* 0x000fe40000004100 */
[C---:B------:R-:W-:Y:S01]  /*6fc0*/  FMUL R12, R32.reuse, R16 ;  /* 0x00000010200c7220 */ /* 0x040fe20000400000 */
[C---:B------:R-:W-:Y:S01]  /*6fd0*/  FMUL R13, R32.reuse, R17 ;  /* 0x00000011200d7220 */ /* 0x040fe20000400000 */
[C---:B------:R-:W-:Y:S01]  /*6fe0*/  FFMA R10, R35.reuse, R21, R10 ;  /* 0x00000015230a7223 */ /* 0x040fe2000000000a */
[--C-:B------:R-:W-:Y:S02]  /*6ff0*/  HADD2.F32 R21, -RZ, R50.reuse.H0_H0 ;  /* 0x20000032ff157230 */ /* 0x100fe40000004100 */
[C---:B------:R-:W-:Y:S01]  /*7000*/  FFMA R15, R35.reuse, R20, R15 ;  /* 0x00000014230f7223 */ /* 0x040fe2000000000f */
[----:B------:R-:W-:Y:S02]  /*7010*/  HADD2.F32 R20, -RZ, R50.H1_H1 ;  /* 0x30000032ff147230 */ /* 0x000fe40000004100 */
[C---:B------:R-:W-:Y:S01]  /*7020*/  FMUL R14, R32.reuse, R18 ;  /* 0x00000012200e7220 */ /* 0x040fe20000400000 */
[--C-:B------:R-:W-:Y:S02]  /*7030*/  HADD2.F32 R37, -RZ, R51.reuse.H0_H0 ;  /* 0x20000033ff257230 */ /* 0x100fe40000004100 */
[----:B------:R-:W-:Y:S01]  /*7040*/  FMUL R19, R32, R19 ;  /* 0x0000001320137220 */ /* 0x000fe20000400000 */
[----:B------:R-:W-:Y:S01]  /*7050*/  HADD2.F32 R36, -RZ, R51.H1_H1 ;  /* 0x30000033ff247230 */ /* 0x000fe20000004100 */
        /* <DEDUP_REMOVED lines=22> */
[----:B------:R-:W-:Y:S02]  /*71c0*/  UIADD3 UR12, UP0, UPT, UR52, 0x680, URZ ;  /* 0x00000680340c7890 */ /* 0x000fe4000ff1e0ff */
[----:B------:R-:W-:Y:S02]  /*71d0*/  UIADD3 UR9, UPT, UPT, UR41, 0x10, URZ ;  /* 0x0000001029097890 */ /* 0x000fe4000fffe0ff */
[----:B------:R-:W-:Y:S02]  /*71e0*/  UIADD3 UR8, UPT, UPT, UR48, 0x1200, URZ ;  /* 0x0000120030087890 */ /* 0x000fe4000fffe0ff */
[----:B------:R-:W-:Y:S01]  /*71f0*/  UIADD3.X UR13, UPT, UPT, URZ, UR53, URZ, UP0, !UPT ;  /* 0x00000035ff0d7290 */ /* 0x000fe200087fe4ff */
[----:B------:R-:W-:Y:S01]  /*7200*/  UMOV UR10, UR42 ;  /* 0x0000002a000a7c82 */ /* 0x000fe20008000000 */
[----:B------:R-:W-:Y:S01]  /*7210*/  UMOV UR11, UR36 ;  /* 0x00000024000b7c82 */ /* 0x000fe20008000000 */
[----:B------:R-:W-:Y:S02]  /*7220*/  UIADD3 UR5, UPT, UPT, UR41, 0x50, URZ ;  /* 0x0000005029057890 */ /* 0x000fe4000fffe0ff */
[----:B------:R-:W-:Y:S01]  /*7230*/  UIADD3 UR4, UPT, UPT, UR48, 0x1a00, URZ ;  /* 0x00001a0030047890 */ /* 0x000fe2000fffe0ff */
[----:B------:R-:W-:Y:S03]  /*7240*/  UMOV UR6, UR42 ;  /* 0x0000002a00067c82 */ /* 0x000fe60008000000 */
[----:B------:R2:W-:Y:S01]  /*7250*/  UTMASTG.3D [UR8], [UR12] ;  /* 0x000000080c0073b5 */ /* 0x0005e20008010000 */
[----:B------:R-:W-:Y:S04]  /*7260*/  UMOV UR7, UR36 ;  /* 0x0000002400077c82 */ /* 0x000fe80008000000 */
[----:B------:R2:W-:Y:S01]  /*7270*/  UTMASTG.3D [UR4], [UR12] ;  /* 0x000000040c0073b5 */ /* 0x0005e20008010000 */
[----:B------:R0:W-:Y:S01]  /*7280*/  UTMACMDFLUSH ;  /* 0x00000000000079b7 */ /* 0x0001e20000000000 */
[----:B--2---:R-:W-:Y:S04]  /*7290*/  DEPBAR.LE SB0, 0x1 ;  /* 0x000080400000791a */ /* 0x004fe80000000000 */
.L_x_125:
[----:B------:R-:W-:Y:S05]  /*72a0*/  BSYNC.RECONVERGENT B0 ;  /* 0x0000000000007941 */ /* 0x000fea0003800200 */
.L_x_124:
[----:B------:R-:W-:Y:S01]  /*72b0*/  BAR.SYNC.DEFER_BLOCKING 0x1, 0x80 ;  /* 0x0042000000007b1d */ /* 0x000fe20000010000 */
[----:B------:R-:W-:Y:S04]  /*72c0*/  UIADD3 UR40, UPT, UPT, UR51, 0x1, URZ ;  /* 0x0000000133287890 */ /* 0x000fe8000fffe0ff */
[----:B------:R-:W-:Y:S04]  /*72d0*/  UISETP.NE.AND UP0, UPT, UR40, 0x4, UPT ;  /* 0x000000042800788c */ /* 0x000fe8000bf05270 */
[----:B------:R-:W-:Y:S01]  /*72e0*/  USEL UR40, UR40, URZ, UP0 ;  /* 0x000000ff28287287 */ /* 0x000fe20008000000 */
[----:B------:R2:W-:Y:S01]  /*72f0*/  @P6 SYNCS.ARRIVE.TRANS64.RED.A1T0 RZ, [R82+URZ], RZ ;  /* 0x000000ff52ff69a7 */ /* 0x0005e200081004ff */
[----:B------:R-:W-:Y:S01]  /*7300*/  BSSY B1, `(.L_x_126) ;  /* 0x0000013000017945 */ /* 0x000fe20003800000 */
[----:B------:R-:W3:Y:S02]  /*7310*/  @P6 SYNCS.PHASECHK.TRANS64.TRYWAIT P0, [R83+URZ+0x30], R88 ;  /* 0x00003058530065a7 */ /* 0x000ee400080011ff */
[----:B---3--:R-:W-:Y:S01]  /*7320*/  @P6 SEL R39, RZ, 0x1, !P0 ;  /* 0x00000001ff276807 */ /* 0x008fe20004000000 */
[----:B--2---:R-:W-:Y:S06]  /*7330*/  @!P6 BRA `(.L_x_127) ;  /* 0x00000000003ce947 */ /* 0x004fec0003800000 */
[----:B------:R-:W-:Y:S01]  /*7340*/  ISETP.NE.AND P1, PT, R80, RZ, PT ;  /* 0x000000ff5000720c */ /* 0x000fe20003f25270 */
[----:B------:R-:W-:Y:S01]  /*7350*/  BSSY B0, `(.L_x_128) ;  /* 0x0000009000007945 */ /* 0x000fe20003800000 */
[----:B------:R-:W-:Y:S11]  /*7360*/  ISETP.NE.AND P0, PT, R39, RZ, PT ;  /* 0x000000ff2700720c */ /* 0x000ff60003f05270 */
[----:B------:R-:W-:Y:S05]  /*7370*/  @P1 IMAD R2, R38, 0x1000, R77 ;  /* 0x0000100026021824 */ /* 0x000fea00078e024d */
[----:B------:R-:W-:Y:S05]  /*7380*/  @P1 IADD3 R0, PT, PT, R2, UR48, RZ ;  /* 0x0000003002001c10 */ /* 0x000fea000fffe0ff */
[----:B------:R-:W-:Y:S01]  /*7390*/  @P1 IMAD.IADD R0, R81, 0x1, R0 ;  /* 0x0000000151001824 */ /* 0x000fe200078e0200 */
[----:B------:R-:W-:Y:S06]  /*73a0*/  @P0 BRA `(.L_x_129) ;  /* 0x00000000000c0947 */ /* 0x000fec0003800000 */
[----:B------:R-:W-:Y:S04]  /*73b0*/  SHF.L.U32 R4, R71, 0x1f, RZ ;  /* 0x0000001f47047819 */ /* 0x000fe800000006ff */
[----:B------:R-:W2:Y:S02]  /*73c0*/  SYNCS.PHASECHK.TRANS64.TRYWAIT P0, [R83+URZ+0x30], R4 ;  /* 0x00003004530075a7 */ /* 0x000ea400080011ff */
[----:B--2---:R-:W-:Y:S05]  /*73d0*/  @!P0 BRA `(.L_x_130) ;  /* 0x0000001c00d88947 */ /* 0x004fea0003800000 */
.L_x_129:
[----:B------:R-:W-:Y:S05]  /*73e0*/  BSYNC B0 ;  /* 0x0000000000007941 */ /* 0x000fea0003800000 */
.L_x_128:
[----:B------:R-:W-:Y:S02]  /*73f0*/  ISETP.NE.AND P0, PT, R80, RZ, PT ;  /* 0x000000ff5000720c */ /* 0x000fe40003f05270 */
[----:B------:R-:W-:Y:S11]  /*7400*/  IADD3 R38, PT, PT, R38, 0x1, RZ ;  /* 0x0000000126267810 */ /* 0x000ff60007ffe0ff */
[----:B------:R3:W4:Y:S04]  /*7410*/  @P0 LDS.128 R40, [R2+UR48+0x200] ;  /* 0x0002003002280984 */ /* 0x0007280008000c00 */
[----:B------:R3:W1:Y:S02]  /*7420*/  @P0 LDS.128 R48, [R0+0x200] ;  /* 0x0002000000300984 */ /* 0x0006640000000c00 */
.L_x_127:
[----:B------:R-:W-:Y:S05]  /*7430*/  BSYNC B1 ;  /* 0x0000000000017941 */ /* 0x000fea0003800000 */
.L_x_126:
[----:B------:R-:W-:Y:S05]  /*7440*/  VIADD R3, R34, 0x20 ;  /* 0x0000002022037836 */ /* 0x000fea0000000000 */
[----:B------:R-:W-:Y:S04]  /*7450*/  SHF.R.U32.HI R3, RZ, 0x15, R3 ;  /* 0x00000015ff037819 */ /* 0x000fe80000011603 */
[----:B------:R-:W-:Y:S11]  /*7460*/  LOP3.LUT P0, RZ, R3, 0x3, R66, 0x48, !PT ;  /* 0x0000000303ff7812 */ /* 0x000ff60007804842 */
[----:B------:R-:W-:Y:S02]  /*7470*/  @!UPT UIADD3 URZ, UPT, UPT, URZ, URZ, URZ ;  /* 0x000000fffffff290 */ /* 0x000fe4000fffe0ff */
[----:B------:R-:W-:Y:S05]  /*7480*/  @!P0 BRA `(.L_x_131) ;  /* 0x0000000000408947 */ /* 0x000fea0003800000 */
[----:B------:R-:W5:Y:S01]  /*7490*/  LDCU.64 UR8, c[0x4][0x70] ;  /* 0x01000e00ff0877ac */ /* 0x000f620008000a00 */
[----:B------:R-:W-:Y:S01]  /*74a0*/  MOV R3, 0x0 ;  /* 0x0000000000037802 */ /* 0x000fe20000000f00 */
[----:B------:R-:W-:Y:S02]  /*74b0*/  HFMA2 R12, -RZ, RZ, 0, 5.9604644775390625e-08 ;  /* 0x00000001ff0c7431 */ /* 0x000fe400000001ff */
[----:B------:R-:W-:Y:S02]  /*74c0*/  IMAD.MOV.U32 R8, RZ, RZ, 0x192 ;  /* 0x00000192ff087424 */ /* 0x000fe400078e00ff */
[----:B------:R-:W-:Y:S01]  /*74d0*/  IMAD.MOV.U32 R13, RZ, RZ, RZ ;  /* 0x000000ffff0d7224 */ /* 0x000fe200078e00ff */
[----:B------:R-:W4:Y:S01]  /*74e0*/  LDCU.64 UR6, c[0x4][0x78] ;  /* 0x01000f00ff0677ac */ /* 0x000f220008000a00 */
[----:B---3--:R-:W3:Y:S01]  /*74f0*/  LDC.64 R2, c[0x4][R3] ;  /* 0x0100000003027b82 */ /* 0x008ee20000000a00 */
[----:B------:R-:W1:Y:S01]  /*7500*/  LDCU.64 UR4, c[0x4][0x10] ;  /* 0x01000200ff0477ac */ /* 0x000e620008000a00 */
[----:B-----5:R-:W-:Y:S01]  /*7510*/  MOV R5, UR9 ;  /* 0x0000000900057c02 */ /* 0x020fe20008000f00 */
[----:B--2---:R-:W-:Y:S01]  /*7520*/  IMAD.U32 R4, RZ, RZ, UR8 ;  /* 0x00000008ff047e24 */ /* 0x004fe2000f8e00ff */
[----:B----4-:R-:W-:Y:S01]  /*7530*/  MOV R7, UR7 ;  /* 0x0000000700077c02 */ /* 0x010fe20008000f00 */
[----:B------:R-:W-:Y:S01]  /*7540*/  IMAD.U32 R6, RZ, RZ, UR6 ;  /* 0x00000006ff067e24 */ /* 0x000fe2000f8e00ff */
[----:B-1----:R-:W-:Y:S01]  /*7550*/  MOV R11, UR5 ;  /* 0x00000005000b7c02 */ /* 0x002fe20008000f00 */
[----:B------:R-:W-:Y:S02]  /*7560*/  IMAD.U32 R10, RZ, RZ, UR4 ;  /* 0x00000004ff0a7e24 */ /* 0x000fe4000f8e00ff */
[----:B------:R-:W-:Y:S07]  /*7570*/  LEPC R20, `(.L_x_131) ;  /* 0x000000001014794e */ /* 0x000fee0000000000 */
[----:B---3--:R-:W-:Y:S05]  /*7580*/  CALL.ABS.NOINC R2 ;  /* 0x0000000002007343 */ /* 0x008fea0003c00000 */
.L_x_131:
        /* <DEDUP_REMOVED lines=8> */
[----:B--2---:R-:W-:Y:S01]  /*7610*/  MOV R83, UR37 ;  /* 0x0000002500537c02 */ /* 0x004fe20008000f00 */
[----:B-1----:R-:W-:Y:S01]  /*7620*/  HADD2.F32 R37, -RZ, R48.H0_H0 ;  /* 0x20000030ff257230 */ /* 0x002fe20000004100 */
[----:B------:R-:W-:Y:S01]  /*7630*/  @P6 LEA R82, R82, UR48, 0x3 ;  /* 0x0000003052526c11 */ /* 0x000fe2000f8e18ff */
[----:B------:R-:W-:Y:S01]  /*7640*/  BSSY.RECONVERGENT B0, `(.L_x_132) ;  /* 0x0000052000007945 */ /* 0x000fe20003800200 */
[----:B------:R-:W-:Y:S02]  /*7650*/  LEA R88, R38, UR48, 0x3 ;  /* 0x0000003026587c11 */ /* 0x000fe4000f8e18ff */
[----:B------:R-:W-:Y:S01]  /*7660*/  @P6 IADD3 R82, PT, PT, R82, 0x50, RZ ;  /* 0x0000005052526810 */ /* 0x000fe20007ffe0ff */
[----:B------:R-:W3:Y:S03]  /*7670*/  LDTM.x16 R4, tmem[UR4+0x20] ;  /* 0x00002004000479ee */ /* 0x000ee60008240000 */
[----:B------:R-:W-:Y:S02]  /*7680*/  @P6 PRMT R82, R83, 0x654, R82 ;  /* 0x0000065453526816 */ /* 0x000fe40000000052 */
[----:B------:R-:W-:Y:S01]  /*7690*/  @P6 SHF.L.U32 R83, R71, 0x1f, RZ ;  /* 0x0000001f47536819 */ /* 0x000fe200000006ff */
[C---:B---3--:R-:W-:Y:S01]  /*76a0*/  FMUL R0, R32.reuse, R4 ;  /* 0x0000000420007220 */ /* 0x048fe20000400000 */
        /* <DEDUP_REMOVED lines=75> */
.L_x_133:
[----:B------:R-:W-:Y:S05]  /*7b60*/  BSYNC.RECONVERGENT B0 ;  /* 0x0000000000007941 */ /* 0x000fea0003800200 */
.L_x_132:
        /* <DEDUP_REMOVED lines=19> */
.L_x_137:
[----:B------:R-:W-:Y:S05]  /*7ca0*/  BSYNC B0 ;  /* 0x0000000000007941 */ /* 0x000fea0003800000 */
.L_x_136:
[----:B------:R-:W-:Y:S11]  /*7cb0*/  ISETP.NE.AND P0, PT, R80, RZ, PT ;  /* 0x000000ff5000720c */ /* 0x000ff60003f05270 */
[----:B------:R-:W-:Y:S02]  /*7cc0*/  @!UPT UIADD3 URZ, UPT, UPT, URZ, URZ, URZ ;  /* 0x000000fffffff290 */ /* 0x000fe4000fffe0ff */
[----:B------:R3:W4:Y:S04]  /*7cd0*/  @P0 LDS.128 R40, [R38+UR48+0x200] ;  /* 0x0002003026280984 */ /* 0x0007280008000c00 */
[----:B------:R3:W1:Y:S02]  /*7ce0*/  @P0 LDS.128 R48, [R81+0x200] ;  /* 0x0002000051300984 */ /* 0x0006640000000c00 */
.L_x_135:
[----:B------:R-:W-:Y:S05]  /*7cf0*/  BSYNC B1 ;  /* 0x0000000000017941 */ /* 0x000fea0003800000 */
.L_x_134:
        /* <DEDUP_REMOVED lines=11> */
[----:B------:R-:W1:Y:S01]  /*7db0*/  LDC.64 R2, c[0x4][R3] ;  /* 0x0100000003027b82 */ /* 0x000e620000000a00 */
[----:B------:R-:W3:Y:S01]  /*7dc0*/  LDCU.64 UR4, c[0x4][0x10] ;  /* 0x01000200ff0477ac */ /* 0x000ee20008000a00 */
[----:B--2---:R-:W-:Y:S01]  /*7dd0*/  MOV R5, UR9 ;  /* 0x0000000900057c02 */ /* 0x004fe20008000f00 */
[----:B------:R-:W-:Y:S01]  /*7de0*/  IMAD.U32 R4, RZ, RZ, UR8 ;  /* 0x00000008ff047e24 */ /* 0x000fe2000f8e00ff */
[----:B-----5:R-:W-:Y:S01]  /*7df0*/  MOV R7, UR7 ;  /* 0x0000000700077c02 */ /* 0x020fe20008000f00 */
[----:B------:R-:W-:Y:S01]  /*7e00*/  IMAD.U32 R6, RZ, RZ, UR6 ;  /* 0x00000006ff067e24 */ /* 0x000fe2000f8e00ff */
[----:B---3--:R-:W-:Y:S01]  /*7e10*/  MOV R11, UR5 ;  /* 0x00000005000b7c02 */ /* 0x008fe20008000f00 */
[----:B------:R-:W-:Y:S02]  /*7e20*/  IMAD.U32 R10, RZ, RZ, UR4 ;  /* 0x00000004ff0a7e24 */ /* 0x000fe4000f8e00ff */
[----:B------:R-:W-:Y:S07]  /*7e30*/  LEPC R20, `(.L_x_139) ;  /* 0x000000001014794e */ /* 0x000fee0000000000 */
[----:B-1--4-:R-:W-:Y:S05]  /*7e40*/  CALL.ABS.NOINC R2 ;  /* 0x0000000002007343 */ /* 0x012fea0003c00000 */
.L_x_139:
[----:B------:R-:W-:Y:S01]  /*7e50*/  ISETP.NE.AND P0, PT, R72, RZ, PT ;  /* 0x000000ff4800720c */ /* 0x000fe20003f05270 */
[----:B------:R-:W-:Y:S05]  /*7e60*/  WARPSYNC.ALL ;  /* 0x0000000000007948 */ /* 0x000fea0003800000 */
[----:B------:R-:W-:Y:S01]  /*7e70*/  R2UR UR4, R34 ;  /* 0x00000000220472ca */ /* 0x000fe200000e0000 */
[--C-:B----4-:R-:W-:Y:S01]  /*7e80*/  HADD2.F32 R20, -RZ, R40.reuse.H0_H0 ;  /* 0x20000028ff147230 */ /* 0x110fe20000004100 */
[----:B------:R-:W-:Y:S01]  /*7e90*/  IADD3 R74, PT, PT, R74, 0xc0, RZ ;  /* 0x000000c04a4a7810 */ /* 0x000fe20007ffe0ff */
[----:B------:R-:W-:Y:S01]  /*7ea0*/  HADD2.F32 R36, -RZ, R40.H1_H1 ;  /* 0x30000028ff247230 */ /* 0x000fe20000004100 */
[----:B------:R-:W-:Y:S01]  /*7eb0*/  BSSY.RECONVERGENT B0, `(.L_x_140) ;  /* 0x0000053000007945 */ /* 0x000fe20003800200 */
[--C-:B------:R-:W-:Y:S01]  /*7ec0*/  HADD2.F32 R21, -RZ, R41.reuse.H0_H0 ;  /* 0x20000029ff157230 */ /* 0x100fe20000004100 */
[----:B------:R-:W-:Y:S01]  /*7ed0*/  LOP3.LUT R74, R74, 0xfefffff8, RZ, 0xc0, !PT ;  /* 0xfefffff84a4a7812 */ /* 0x000fe200078ec0ff */
[----:B---3--:R-:W-:Y:S02]  /*7ee0*/  HADD2.F32 R38, -RZ, R41.H1_H1 ;  /* 0x30000029ff267230 */ /* 0x008fe40000004100 */
[--C-:B------:R-:W-:Y:S02]  /*7ef0*/  HADD2.F32 R37, -RZ, R42.reuse.H0_H0 ;  /* 0x2000002aff257230 */ /* 0x100fe40000004100 */
[----:B------:R-:W-:Y:S02]  /*7f00*/  HADD2.F32 R40, -RZ, R42.H1_H1 ;  /* 0x3000002aff287230 */ /* 0x000fe40000004100 */
[----:B------:R-:W2:Y:S01]  /*7f10*/  LDTM.x16 R4, tmem[UR4+0x30] ;  /* 0x00003004000479ee */ /* 0x000ea20008240000 */
[----:B------:R-:W-:Y:S01]  /*7f20*/  NOP ;  /* 0x0000000000007918 */ /* 0x000fe20000000000 */
[----:B--2---:R2:W-:Y:S01]  /*7f30*/  SYNCS.ARRIVE.TRANS64.RED.A1T0 RZ, [R74+URZ], RZ ;  /* 0x000000ff4aff79a7 */ /* 0x0045e200081004ff */
[--C-:B------:R-:W-:Y:S02]  /*7f40*/  HADD2.F32 R39, -RZ, R43.reuse.H0_H0 ;  /* 0x2000002bff277230 */ /* 0x100fe40000004100 */
[----:B------:R-:W-:Y:S02]  /*7f50*/  HADD2.F32 R42, -RZ, R43.H1_H1 ;  /* 0x3000002bff2a7230 */ /* 0x000fe40000004100 */
[--C-:B-1----:R-:W-:Y:S02]  /*7f60*/  HADD2.F32 R41, -RZ, R48.reuse.H0_H0 ;  /* 0x20000030ff297230 */ /* 0x102fe40000004100 */
[----:B------:R-:W-:Y:S02]  /*7f70*/  HADD2.F32 R43, -RZ, R48.H1_H1 ;  /* 0x30000030ff2b7230 */ /* 0x000fe40000004100 */
[--C-:B------:R-:W-:Y:S02]  /*7f80*/  HADD2.F32 R44, -RZ, R49.reuse.H0_H0 ;  /* 0x20000031ff2c7230 */ /* 0x100fe40000004100 */
[----:B------:R-:W-:Y:S02]  /*7f90*/  HADD2.F32 R46, -RZ, R49.H1_H1 ;  /* 0x30000031ff2e7230 */ /* 0x000fe40000004100 */
[--C-:B------:R-:W-:Y:S02]  /*7fa0*/  HADD2.F32 R45, -RZ, R50.reuse.H0_H0 ;  /* 0x20000032ff2d7230 */ /* 0x100fe40000004100 */
[----:B------:R-:W-:Y:S02]  /*7fb0*/  HADD2.F32 R48, -RZ, R50.H1_H1 ;  /* 0x30000032ff307230 */ /* 0x000fe40000004100 */
[--C-:B------:R-:W-:Y:S02]  /*7fc0*/  HADD2.F32 R47, -RZ, R51.reuse.H0_H0 ;  /* 0x20000033ff2f7230 */ /* 0x100fe40000004100 */
[----:B------:R-:W-:Y:S02]  /*7fd0*/  HADD2.F32 R50, -RZ, R51.H1_H1 ;  /* 0x30000033ff327230 */ /* 0x000fe40000004100 */
[C---:B------:R-:W-:Y:S01]  /*7fe0*/  FMUL R4, R32.reuse, R4 ;  /* 0x0000000420047220 */ /* 0x040fe20000400000 */
[C---:B------:R-:W-:Y:S01]  /*7ff0*/  FMUL R5, R32.reuse, R5 ;  /* 0x0000000520057220 */ /* 0x040fe20000400000 */
[C---:B------:R-:W-:Y:S01]  /*8000*/  FMUL R6, R32.reuse, R6 ;  /* 0x0000000620067220 */ /* 0x040fe20000400000 */
[C---:B------:R-:W-:Y:S01]  /*8010*/  FMUL R7, R32.reuse, R7 ;  /* 0x0000000720077220 */ /* 0x040fe20000400000 */
[C---:B------:R-:W-:Y:S01]  /*8020*/  FFMA R4, R35.reuse, R20, R4 ;  /* 0x0000001423047223 */ /* 0x040fe20000000004 */
        /* <DEDUP_REMOVED lines=21> */
[----:B------:R-:W-:Y:S01]  /*8180*/  FFMA R15, R35, R46, R15 ;  /* 0x0000002e230f7223 */ /* 0x000fe2000000000f */
        /* <DEDUP_REMOVED lines=20> */
[----:B-1----:R-:W1:Y:S02]  /*82d0*/  FENCE.VIEW.ASYNC.S ;  /* 0x00000000000073c6 */ /* 0x002e640000000000 */
[----:B-1----:R-:W-:Y:S06]  /*82e0*/  BAR.SYNC.DEFER_BLOCKING 0x1, 0x80 ;  /* 0x0042000000007b1d */ /* 0x002fec0000010000 */
        /* <DEDUP_REMOVED lines=14> */
[----:B-1----:R-:W-:Y:S04]  /*83d0*/  DEPBAR.LE SB0, 0x1 ;  /* 0x000080400000791a */ /* 0x002fe80000000000 */
.L_x_141:
[----:B------:R-:W-:Y:S05]  /*83e0*/  BSYNC.RECONVERGENT B0 ;  /* 0x0000000000007941 */ /* 0x000fea0003800200 */
.L_x_140:
[----:B------:R-:W-:Y:S01]  /*83f0*/  BAR.SYNC.DEFER_BLOCKING 0x1, 0x80 ;  /* 0x0042000000007b1d */ /* 0x000fe20000010000 */
[----:B------:R-:W-:Y:S01]  /*8400*/  UISETP.NE.AND UP0, UPT, UR49, -0x4, UPT ;  /* 0xfffffffc3100788c */ /* 0x000fe2000bf05270 */
[----:B------:R-:W-:Y:S08]  /*8410*/  IADD3 R0, PT, PT, R30, 0x1, RZ ;  /* 0x000000011e007810 */ /* 0x000ff00007ffe0ff */
[----:B------:R-:W-:Y:S05]  /*8420*/  BRA.U !UP0, `(.L_x_142) ;  /* 0x0000000108287547 */ /* 0x000fea000b800000 */
[----:B------:R-:W-:Y:S01]  /*8430*/  ISETP.NE.AND P0, PT, R78, RZ, PT ;  /* 0x000000ff4e00720c */ /* 0x000fe20003f05270 */
[----:B------:R-:W-:Y:S01]  /*8440*/  IMAD.U32 R3, RZ, RZ, UR51 ;  /* 0x00000033ff037e24 */ /* 0x000fe2000f8e00ff */
[----:B------:R-:W-:Y:S01]  /*8450*/  UIADD3 UR51, UPT, UPT, UR51, 0x1, URZ ;  /* 0x0000000133337890 */ /* 0x000fe2000fffe0ff */
[----:B------:R-:W-:Y:S03]  /*8460*/  IMAD.U32 R2, RZ, RZ, UR37 ;  /* 0x00000025ff027e24 */ /* 0x000fe6000f8e00ff */
[----:B------:R-:W-:Y:S04]  /*8470*/  UISETP.NE.AND UP0, UPT, UR51, 0x4, UPT ;  /* 0x000000043300788c */ /* 0x000fe8000bf05270 */
[----:B------:R-:W-:Y:S03]  /*8480*/  USEL UR51, UR51, URZ, UP0 ;  /* 0x000000ff33337287 */ /* 0x000fe60008000000 */
[----:B------:R-:W-:Y:S05]  /*8490*/  @P0 LEA R3, R3, UR48, 0x3 ;  /* 0x0000003003030c11 */ /* 0x000fea000f8e18ff */
[----:B------:R-:W-:Y:S05]  /*84a0*/  @P0 VIADD R3, R3, 0x50 ;  /* 0x0000005003030836 */ /* 0x000fea0000000000 */
[----:B------:R-:W-:Y:S04]  /*84b0*/  @P0 PRMT R2, R2, 0x654, R3 ;  /* 0x0000065402020816 */ /* 0x000fe80000000003 */
[----:B------:R1:W-:Y:S03]  /*84c0*/  @P0 SYNCS.ARRIVE.TRANS64.RED.A1T0 RZ, [R2+URZ], RZ ;  /* 0x000000ff02ff09a7 */ /* 0x0003e600081004ff */
.L_x_142:
[----:B------:R-:W-:Y:S01]  /*84d0*/  ISETP.NE.AND P2, PT, R73, RZ, PT ;  /* 0x000000ff4900720c */ /* 0x000fe20003f45270 */
[----:B------:R-:W-:Y:S01]  /*84e0*/  UIADD3 UR49, UPT, UPT, UR49, 0x4, URZ ;  /* 0x0000000431317890 */ /* 0x000fe2000fffe0ff */
[----:B------:R-:W-:Y:S01]  /*84f0*/  ISETP.NE.AND P0, PT, R76, 0x2, PT ;  /* 0x000000024c00780c */ /* 0x000fe20003f05270 */
[----:B------:R-:W-:Y:S01]  /*8500*/  IMAD.IADD R20, R29, 0x1, R58 ;  /* 0x000000011d147824 */ /* 0x000fe200078e023a */
[----:B------:R-:W-:Y:S01]  /*8510*/  ISETP.NE.AND P1, PT, R0, 0x4, PT ;  /* 0x000000040000780c */ /* 0x000fe20003f25270 */
[----:B------:R-:W-:Y:S01]  /*8520*/  IMAD.IADD R21, R31, 0x1, R60 ;  /* 0x000000011f157824 */ /* 0x000fe200078e023c */
[----:B-1----:R-:W-:Y:S02]  /*8530*/  SEL R2, RZ, 0x1, P0 ;  /* 0x00000001ff027807 */ /* 0x002fe40000000000 */
[----:B------:R-:W-:Y:S02]  /*8540*/  SEL R3, RZ, 0x1, P1 ;  /* 0x00000001ff037807 */ /* 0x000fe40000800000 */
[----:B------:R-:W-:Y:S02]  /*8550*/  LOP3.LUT R69, R69, R2, RZ, 0x3c, !PT ;  /* 0x0000000245457212 */ /* 0x000fe400078e3cff */
[----:B------:R-:W-:Y:S02]  /*8560*/  LOP3.LUT R70, R70, R3, RZ, 0x3c, !PT ;  /* 0x0000000346467212 */ /* 0x000fe400078e3cff */
[----:B------:R-:W-:Y:S02]  /*8570*/  @P2 R2UR UR36, R68 ;  /* 0x00000000442422ca */ /* 0x000fe400000e0000 */
[----:B------:R-:W-:Y:S02]  /*8580*/  SEL R76, R76, RZ, P0 ;  /* 0x000000ff4c4c7207 */ /* 0x000fe40000000000 */
[----:B------:R-:W-:Y:S01]  /*8590*/  SEL R30, R0, RZ, P1 ;  /* 0x000000ff001e7207 */ /* 0x000fe20000800000 */
[----:B------:R-:W-:Y:S10]  /*85a0*/  @P2 BRA `(.L_x_143) ;  /* 0xffffffcc00d42947 */ /* 0x000ff4000383ffff */
[----:B------:R-:W-:-:S09]  /*85b0*/  UISETP.NE.AND UP0, UPT, UR50, URZ, UPT ;  /* 0x000000ff3200728c */ /* 0x000fd2000bf05270 */
[----:B------:R-:W-:Y:S05]  /*85c0*/  BRA.U !UP0, `(.L_x_144) ;  /* 0x0000000108487547 */ /* 0x000fea000b800000 */
[----:B------:R-:W1:Y:S02]  /*85d0*/  LDCU.64 UR4, c[0x0][0x890] ;  /* 0x00011200ff0477ac */ /* 0x000e640008000a00 */
[----:B-1----:R-:W-:-:S04]  /*85e0*/  UISETP.NE.U32.AND UP0, UPT, UR4, URZ, UPT ;  /* 0x000000ff0400728c */ /* 0x002fc8000bf05070 */
[----:B------:R-:W-:-:S09]  /*85f0*/  UISETP.NE.AND.EX UP0, UPT, UR5, URZ, UPT, UP0 ;  /* 0x000000ff0500728c */ /* 0x000fd2000bf05300 */
[----:B------:R-:W-:Y:S05]  /*8600*/  BRA.U UP0, `(.L_x_145) ;  /* 0x00000001000c7547 */ /* 0x000fea000b800000 */
[----:B------:R-:W-:-:S13]  /*8610*/  FSETP.NEU.AND P0, PT, R35, RZ, PT ;  /* 0x000000ff2300720b */ /* 0x000fda0003f0d000 */
[----:B------:R-:W-:Y:S05]  /*8620*/  @!P0 EXIT ;  /* 0x000000000000894d */ /* 0x000fea0003800000 */
[----:B------:R-:W-:Y:S05]  /*8630*/  BRA `(.L_x_144) ;  /* 0x00000000002c7947 */ /* 0x000fea0003800000 */
.L_x_145:
[----:B------:R-:W-:Y:S01]  /*8640*/  ISETP.NE.AND P0, PT, R75, RZ, PT ;  /* 0x000000ff4b00720c */ /* 0x000fe20003f05270 */
[----:B------:R-:W-:-:S12]  /*8650*/  BSSY.RECONVERGENT B0, `(.L_x_144) ;  /* 0x0000009000007945 */ /* 0x000fd80003800200 */
[----:B------:R-:W-:Y:S05]  /*8660*/  @P0 BRA `(.L_x_146) ;  /* 0x0000000000140947 */ /* 0x000fea0003800000 */
[----:B------:R-:W1:Y:S02]  /*8670*/  LDCU.64 UR4, c[0x0][0x888] ;  /* 0x00011100ff0477ac */ /* 0x000e640008000a00 */
[----:B-1----:R-:W-:-:S04]  /*8680*/  ISETP.NE.U32.AND P0, PT, RZ, UR4, PT ;  /* 0x00000004ff007c0c */ /* 0x002fc8000bf05070 */
[----:B------:R-:W-:-:S13]  /*8690*/  ISETP.NE.AND.EX P0, PT, RZ, UR5, PT, P0 ;  /* 0x00000005ff007c0c */ /* 0x000fda000bf05300 */
[----:B------:R-:W-:Y:S05]  /*86a0*/  @!P0 EXIT ;  /* 0x000000000000894d */ /* 0x000fea0003800000 */
[----:B------:R-:W-:Y:S05]  /*86b0*/  BRA `(.L_x_147) ;  /* 0x0000000000087947 */ /* 0x000fea0003800000 */
.L_x_146:
[----:B------:R-:W-:-:S13]  /*86c0*/  FSETP.NEU.AND P0, PT, R35, RZ, PT ;  /* 0x000000ff2300720b */ /* 0x000fda0003f0d000 */
[----:B------:R-:W-:Y:S05]  /*86d0*/  @!P0 EXIT ;  /* 0x000000000000894d */ /* 0x000fea0003800000 */
.L_x_147:
[----:B------:R-:W-:Y:S05]  /*86e0*/  BSYNC.RECONVERGENT B0 ;  /* 0x0000000000007941 */ /* 0x000fea0003800200 */
.L_x_144:
[----:B------:R-:W-:Y:S01]  /*86f0*/  ULEA UR4, UR51, UR48, 0x3 ;  /* 0x0000003033047291 */ /* 0x000fe2000f8e18ff */
[----:B------:R-:W-:-:S04]  /*8700*/  DEPBAR.LE SB0, 0x0 ;  /* 0x000080000000791a */ /* 0x000fc80000000000 */
[----:B------:R-:W-:-:S04]  /*8710*/  UIADD3 UR4, UPT, UPT, UR4, 0x50, URZ ;  /* 0x0000005004047890 */ /* 0x000fc8000fffe0ff */
[----:B------:R-:W-:-:S09]  /*8720*/  UPRMT UR4, UR37, 0x654, UR4 ;  /* 0x0000065425047896 */ /* 0x000fd20008000004 */
[----:B------:R-:W-:Y:S01]  /*8730*/  SYNCS.ARRIVE.TRANS64.RED.A1T0 RZ, [UR4], RZ ;  /* 0x000000ffffff79a7 */ /* 0x000fe20008100404 */
[----:B------:R-:W-:Y:S05]  /*8740*/  EXIT ;  /* 0x000000000000794d */ /* 0x000fea0003800000 */
.L_x_24:
[----:B--2---:R2:W4:Y:S02]  /*8750*/  SYNCS.PHASECHK.TRANS64.TRYWAIT P0, [R3+URZ+0xf0], R2 ;  /* 0x0000f002030075a7 */ /* 0x00452400080011ff */
[----:B----4-:R-:W-:Y:S05]  /*8760*/  @!P0 NANOSLEEP.SYNCS 0x989680 ;  /* 0x009896800000895d */ /* 0x010fea0003900000 */
[----:B------:R-:W4:Y:S02]  /*8770*/  @!P0 SYNCS.PHASECHK.TRANS64 P0, [R3+URZ+0xf0], R2 ;  /* 0x0000f002030085a7 */ /* 0x000f2400080010ff */
[----:B----4-:R-:W-:Y:S05]  /*8780*/  @!P0 BRA `(.L_x_24) ;  /* 0xfffffffc00f08947 */ /* 0x010fea000383ffff */
[----:B------:R-:W-:Y:S05]  /*8790*/  BRA `(.L_x_148) ;  /* 0xffffff9000147947 */ /* 0x000fea000383ffff */
.L_x_27:
[----:B-1----:R-:W-:-:S07]  /*87a0*/  MOV R2, UR33 ;  /* 0x0000002100027c02 */ /* 0x002fce0008000f00 */
.L_x_149:
[----:B-1----:R1:W2:Y:S02]  /*87b0*/  SYNCS.PHASECHK.TRANS64.TRYWAIT P0, [R2+URZ+0x18], R5 ;  /* 0x00001805020075a7 */ /* 0x0022a400080011ff */
[----:B--2---:R-:W-:Y:S05]  /*87c0*/  @!P0 NANOSLEEP.SYNCS 0x989680 ;  /* 0x009896800000895d */ /* 0x004fea0003900000 */
[----:B------:R-:W2:Y:S02]  /*87d0*/  @!P0 SYNCS.PHASECHK.TRANS64 P0, [R2+URZ+0x18], R5 ;  /* 0x00001805020085a7 */ /* 0x000ea400080010ff */
[----:B--2---:R-:W-:Y:S05]  /*87e0*/  @!P0 BRA `(.L_x_149) ;  /* 0xfffffffc00f08947 */ /* 0x004fea000383ffff */
[----:B------:R-:W-:Y:S05]  /*87f0*/  BRA `(.L_x_26) ;  /* 0xffffff9000787947 */ /* 0x000fea000383ffff */
.L_x_34:
[----:B-1----:R-:W-:-:S07]  /*8800*/  MOV R2, UR17 ;  /* 0x0000001100027c02 */ /* 0x002fce0008000f00 */
.L_x_150:
[----:B-1----:R1:W2:Y:S02]  /*8810*/  SYNCS.PHASECHK.TRANS64.TRYWAIT P0, [R2+URZ+0x18], R5 ;  /* 0x00001805020075a7 */ /* 0x0022a400080011ff */
[----:B--2---:R-:W-:Y:S05]  /*8820*/  @!P0 NANOSLEEP.SYNCS 0x989680 ;  /* 0x009896800000895d */ /* 0x004fea0003900000 */
[----:B------:R-:W2:Y:S02]  /*8830*/  @!P0 SYNCS.PHASECHK.TRANS64 P0, [R2+URZ+0x18], R5 ;  /* 0x00001805020085a7 */ /* 0x000ea400080010ff */
[----:B--2---:R-:W-:Y:S05]  /*8840*/  @!P0 BRA `(.L_x_150) ;  /* 0xfffffffc00f08947 */ /* 0x004fea000383ffff */
[----:B------:R-:W-:Y:S05]  /*8850*/  BRA `(.L_x_33) ;  /* 0xffffff9400307947 */ /* 0x000fea000383ffff */
.L_x_39:
[----:B-1----:R1:W2:Y:S02]  /*8860*/  SYNCS.PHASECHK.TRANS64.TRYWAIT P0, [R2+URZ+0x80], R3 ;  /* 0x00008003020075a7 */ /* 0x0022a400080011ff */
[----:B--2---:R-:W-:Y:S05]  /*8870*/  @!P0 NANOSLEEP.SYNCS 0x989680 ;  /* 0x009896800000895d */ /* 0x004fea0003900000 */
[----:B------:R-:W2:Y:S02]  /*8880*/  @!P0 SYNCS.PHASECHK.TRANS64 P0, [R2+URZ+0x80], R3 ;  /* 0x00008003020085a7 */ /* 0x000ea400080010ff */
[----:B--2---:R-:W-:Y:S05]  /*8890*/  @!P0 BRA `(.L_x_39) ;  /* 0xfffffffc00f08947 */ /* 0x004fea000383ffff */
[----:B------:R-:W-:Y:S05]  /*88a0*/  BRA `(.L_x_151) ;  /* 0xffffff9400d07947 */ /* 0x000fea000383ffff */
.L_x_43:
[----:B---3--:R-:W-:-:S07]  /*88b0*/  MOV R0, UR4 ;  /* 0x0000000400007c02 */ /* 0x008fce0008000f00 */
.L_x_152:
[----:B-1----:R1:W2:Y:S02]  /*88c0*/  SYNCS.PHASECHK.TRANS64.TRYWAIT P0, [R0+URZ], R3 ;  /* 0x00000003000075a7 */ /* 0x0022a400080011ff */
[----:B--2---:R-:W-:Y:S05]  /*88d0*/  @!P0 NANOSLEEP.SYNCS 0x989680 ;  /* 0x009896800000895d */ /* 0x004fea0003900000 */
[----:B------:R-:W2:Y:S02]  /*88e0*/  @!P0 SYNCS.PHASECHK.TRANS64 P0, [R0+URZ], R3 ;  /* 0x00000003000085a7 */ /* 0x000ea400080010ff */
[----:B--2---:R-:W-:Y:S05]  /*88f0*/  @!P0 BRA `(.L_x_152) ;  /* 0xfffffffc00f08947 */ /* 0x004fea000383ffff */
[----:B------:R-:W-:Y:S05]  /*8900*/  BRA `(.L_x_153) ;  /* 0xffffff9c00407947 */ /* 0x000fea000383ffff */
.L_x_44:
[----:B---3--:R-:W-:-:S07]  /*8910*/  MOV R0, UR4 ;  /* 0x0000000400007c02 */ /* 0x008fce0008000f00 */
.L_x_154:
[----:B-1----:R1:W2:Y:S02]  /*8920*/  SYNCS.PHASECHK.TRANS64.TRYWAIT P0, [R0+URZ], R3 ;  /* 0x00000003000075a7 */ /* 0x0022a400080011ff */
[----:B--2---:R-:W-:Y:S05]  /*8930*/  @!P0 NANOSLEEP.SYNCS 0x989680 ;  /* 0x009896800000895d */ /* 0x004fea0003900000 */
[----:B------:R-:W2:Y:S02]  /*8940*/  @!P0 SYNCS.PHASECHK.TRANS64 P0, [R0+URZ], R3 ;  /* 0x00000003000085a7 */ /* 0x000ea400080010ff */
[----:B--2---:R-:W-:Y:S05]  /*8950*/  @!P0 BRA `(.L_x_154) ;  /* 0xfffffffc00f08947 */ /* 0x004fea000383ffff */
[----:B------:R-:W-:Y:S05]  /*8960*/  BRA `(.L_x_155) ;  /* 0xffffff9c004c7947 */ /* 0x000fea000383ffff */
.L_x_47:
[----:B-1----:R1:W2:Y:S02]  /*8970*/  SYNCS.PHASECHK.TRANS64.TRYWAIT P0, [R0+URZ+0xe0], R5 ;  /* 0x0000e005000075a7 */ /* 0x0022a400080011ff */
[----:B--2---:R-:W-:Y:S05]  /*8980*/  @!P0 NANOSLEEP.SYNCS 0x989680 ;  /* 0x009896800000895d */ /* 0x004fea0003900000 */
[----:B------:R-:W2:Y:S02]  /*8990*/  @!P0 SYNCS.PHASECHK.TRANS64 P0, [R0+URZ+0xe0], R5 ;  /* 0x0000e005000085a7 */ /* 0x000ea400080010ff */
[----:B--2---:R-:W-:Y:S05]  /*89a0*/  @!P0 BRA `(.L_x_47) ;  /* 0xfffffffc00f08947 */ /* 0x004fea000383ffff */
[----:B------:R-:W-:Y:S05]  /*89b0*/  BRA `(.L_x_156) ;  /* 0xffffff9c00ac7947 */ /* 0x000fea000383ffff */
.L_x_48:
[----:B------:R-:W-:-:S07]  /*89c0*/  MOV R0, UR5 ;  /* 0x0000000500007c02 */ /* 0x000fce0008000f00 */
.L_x_157:
[----:B-1----:R1:W2:Y:S02]  /*89d0*/  SYNCS.PHASECHK.TRANS64.TRYWAIT P0, [R0+URZ+0x90], R7 ;  /* 0x00009007000075a7 */ /* 0x0022a400080011ff */
[----:B--2---:R-:W-:Y:S05]  /*89e0*/  @!P0 NANOSLEEP.SYNCS 0x989680 ;  /* 0x009896800000895d */ /* 0x004fea0003900000 */
[----:B------:R-:W2:Y:S02]  /*89f0*/  @!P0 SYNCS.PHASECHK.TRANS64 P0, [R0+URZ+0x90], R7 ;  /* 0x00009007000085a7 */ /* 0x000ea400080010ff */
[----:B--2---:R-:W-:Y:S05]  /*8a00*/  @!P0 BRA `(.L_x_157) ;  /* 0xfffffffc00f08947 */ /* 0x004fea000383ffff */
[----:B------:R-:W-:Y:S05]  /*8a10*/  BRA `(.L_x_158) ;  /* 0xffffff9c00bc7947 */ /* 0x000fea000383ffff */
.L_x_49:
[----:B-1----:R1:W2:Y:S02]  /*8a20*/  SYNCS.PHASECHK.TRANS64.TRYWAIT P1, [R0+URZ+0x80], R5 ;  /* 0x00008005000075a7 */ /* 0x0022a400080211ff */
[----:B--2---:R-:W-:Y:S05]  /*8a30*/  @!P1 NANOSLEEP.SYNCS 0x989680 ;  /* 0x009896800000995d */ /* 0x004fea0003900000 */
[----:B------:R-:W2:Y:S02]  /*8a40*/  @!P1 SYNCS.PHASECHK.TRANS64 P1, [R0+URZ+0x80], R5 ;  /* 0x00008005000095a7 */ /* 0x000ea400080210ff */
[----:B--2---:R-:W-:Y:S05]  /*8a50*/  @!P1 BRA `(.L_x_49) ;  /* 0xfffffffc00f09947 */ /* 0x004fea000383ffff */
[----:B------:R-:W-:Y:S05]  /*8a60*/  BRA `(.L_x_159) ;  /* 0xffffff9c00ec7947 */ /* 0x000fea000383ffff */
.L_x_52:
[----:B------:R-:W-:-:S07]  /*8a70*/  MOV R0, UR5 ;  /* 0x0000000500007c02 */ /* 0x000fce0008000f00 */
.L_x_160:
[----:B-1----:R1:W2:Y:S02]  /*8a80*/  SYNCS.PHASECHK.TRANS64.TRYWAIT P0, [R0+URZ+0x90], R3 ;  /* 0x00009003000075a7 */ /* 0x0022a400080011ff */
[----:B--2---:R-:W-:Y:S05]  /*8a90*/  @!P0 NANOSLEEP.SYNCS 0x989680 ;  /* 0x009896800000895d */ /* 0x004fea0003900000 */
[----:B------:R-:W2:Y:S02]  /*8aa0*/  @!P0 SYNCS.PHASECHK.TRANS64 P0, [R0+URZ+0x90], R3 ;  /* 0x00009003000085a7 */ /* 0x000ea400080010ff */
[----:B--2---:R-:W-:Y:S05]  /*8ab0*/  @!P0 BRA `(.L_x_160) ;  /* 0xfffffffc00f08947 */ /* 0x004fea000383ffff */
[----:B------:R-:W-:Y:S05]  /*8ac0*/  BRA `(.L_x_51) ;  /* 0xffffffa000407947 */ /* 0x000fea000383ffff */
.L_x_61:
[----:B-1----:R-:W-:-:S04]  /*8ad0*/  MOV R4, UR6 ;  /* 0x0000000600047c02 */ /* 0x002fc80008000f00 */
[----:B------:R1:W2:Y:S03]  /*8ae0*/  SYNCS.PHASECHK.TRANS64.TRYWAIT P0, [R4+URZ+0x8], R5 ;  /* 0x00000805040075a7 */ /* 0x0002a600080011ff */
[----:B--2---:R-:W-:Y:S05]  /*8af0*/  @!P0 NANOSLEEP.SYNCS 0x989680 ;  /* 0x009896800000895d */ /* 0x004fea0003900000 */
[----:B------:R-:W2:Y:S02]  /*8b00*/  @!P0 SYNCS.PHASECHK.TRANS64 P0, [R4+URZ+0x8], R5 ;  /* 0x00000805040085a7 */ /* 0x000ea400080010ff */
[----:B--2---:R-:W-:Y:S05]  /*8b10*/  @!P0 BRA `(.L_x_61) ;  /* 0xfffffffc00ec8947 */ /* 0x004fea000383ffff */
[----:B------:R-:W-:Y:S05]  /*8b20*/  BRA `(.L_x_60) ;  /* 0xffffffa000f47947 */ /* 0x000fea000383ffff */
.L_x_63:
[----:B------:R-:W-:Y:S01]  /*8b30*/  BSSY B0, `(.L_x_161) ;  /* 0x0000006000007945 */ /* 0x000fe20003800000 */
[----:B------:R-:W-:-:S07]  /*8b40*/  MOV R15, 0xffffffff ;  /* 0xffffffff000f7802 */ /* 0x000fce0000000f00 */
[----:B-1---5:R-:W-:Y:S05]  /*8b50*/  WARPSYNC.COLLECTIVE R15, `(.L_x_162) ;  /* 0x000000000f0c7348 */ /* 0x022fea0003c00000 */
[----:B------:R-:W-:Y:S02]  /*8b60*/  ELECT P6, UR79, PT ;  /* 0x00000000004f782f */ /* 0x000fe400038c0000 */
[----:B------:R-:W-:Y:S01]  /*8b70*/  MOV R14, UR79 ;  /* 0x0000004f000e7c02 */ /* 0x000fe20008000f00 */
[----:B-1---5:R-:W-:Y:S10]  /*8b80*/  ENDCOLLECTIVE ;  /* 0x000000000000791b */ /* 0x022ff40003800000 */
.L_x_162:
[----:B------:R-:W-:Y:S05]  /*8b90*/  BSYNC B0 ;  /* 0x0000000000007941 */ /* 0x000fea0003800000 */
.L_x_161:
[----:B------:R-:W-:Y:S05]  /*8ba0*/  BRA `(.L_x_163) ;  /* 0xffffffa400247947 */ /* 0x000fea000383ffff */
.L_x_65:
[----:B-1----:R-:W-:-:S04]  /*8bb0*/  MOV R2, UR6 ;  /* 0x0000000600027c02 */ /* 0x002fc80008000f00 */
[----:B------:R1:W2:Y:S03]  /*8bc0*/  SYNCS.PHASECHK.TRANS64.TRYWAIT P0, [R2+URZ+0x8], R3 ;  /* 0x00000803020075a7 */ /* 0x0002a600080011ff */
[----:B--2---:R-:W-:Y:S05]  /*8bd0*/  @!P0 NANOSLEEP.SYNCS 0x989680 ;  /* 0x009896800000895d */ /* 0x004fea0003900000 */
[----:B------:R-:W2:Y:S02]  /*8be0*/  @!P0 SYNCS.PHASECHK.TRANS64 P0, [R2+URZ+0x8], R3 ;  /* 0x00000803020085a7 */ /* 0x000ea400080010ff */
[----:B--2---:R-:W-:Y:S05]  /*8bf0*/  @!P0 BRA `(.L_x_65) ;  /* 0xfffffffc00ec8947 */ /* 0x004fea000383ffff */
[----:B------:R-:W-:Y:S05]  /*8c00*/  BRA `(.L_x_64) ;  /* 0xffffffa400287947 */ /* 0x000fea000383ffff */
.L_x_66:
[----:B-1----:R1:W2:Y:S02]  /*8c10*/  SYNCS.PHASECHK.TRANS64.TRYWAIT P0, [R0+URZ+0x80], R5 ;  /* 0x00008005000075a7 */ /* 0x0022a400080011ff */
[----:B--2---:R-:W-:Y:S05]  /*8c20*/  @!P0 NANOSLEEP.SYNCS 0x989680 ;  /* 0x009896800000895d */ /* 0x004fea0003900000 */
[----:B------:R-:W2:Y:S02]  /*8c30*/  @!P0 SYNCS.PHASECHK.TRANS64 P0, [R0+URZ+0x80], R5 ;  /* 0x00008005000085a7 */ /* 0x000ea400080010ff */
[----:B--2---:R-:W-:Y:S05]  /*8c40*/  @!P0 BRA `(.L_x_66) ;  /* 0xfffffffc00f08947 */ /* 0x004fea000383ffff */
[----:B------:R-:W-:Y:S05]  /*8c50*/  BRA `(.L_x_164) ;  /* 0xffffffa800107947 */ /* 0x000fea000383ffff */
.L_x_68:
[----:B------:R-:W-:-:S07]  /*8c60*/  MOV R0, UR9 ;  /* 0x0000000900007c02 */ /* 0x000fce0008000f00 */
.L_x_165:
[----:B-1----:R1:W2:Y:S02]  /*8c70*/  SYNCS.PHASECHK.TRANS64.TRYWAIT P0, [R0+URZ+0xc0], R5 ;  /* 0x0000c005000075a7 */ /* 0x0022a400080011ff */
[----:B--2---:R-:W-:Y:S05]  /*8c80*/  @!P0 NANOSLEEP.SYNCS 0x989680 ;  /* 0x009896800000895d */ /* 0x004fea0003900000 */
[----:B------:R-:W2:Y:S02]  /*8c90*/  @!P0 SYNCS.PHASECHK.TRANS64 P0, [R0+URZ+0xc0], R5 ;  /* 0x0000c005000085a7 */ /* 0x000ea400080010ff */
[----:B--2---:R-:W-:Y:S05]  /*8ca0*/  @!P0 BRA `(.L_x_165) ;  /* 0xfffffffc00f08947 */ /* 0x004fea000383ffff */
[----:B------:R-:W-:Y:S05]  /*8cb0*/  BRA `(.L_x_166) ;  /* 0xffffffa8005c7947 */ /* 0x000fea000383ffff */
.L_x_71:
[----:B------:R-:W-:Y:S07]  /*8cc0*/  MOV R0, UR8 ;  /* 0x0000000800007c02 */ /* 0x000fee0008000f00 */
.L_x_167:
[----:B-1----:R1:W2:Y:S02]  /*8cd0*/  SYNCS.PHASECHK.TRANS64.TRYWAIT P0, [R0+URZ], R5 ;  /* 0x00000005000075a7 */ /* 0x0022a400080011ff */
[----:B--2---:R-:W-:Y:S05]  /*8ce0*/  @!P0 NANOSLEEP.SYNCS 0x989680 ;  /* 0x009896800000895d */ /* 0x004fea0003900000 */
[----:B------:R-:W2:Y:S02]  /*8cf0*/  @!P0 SYNCS.PHASECHK.TRANS64 P0, [R0+URZ], R5 ;  /* 0x00000005000085a7 */ /* 0x000ea400080010ff */
[----:B--2---:R-:W-:Y:S05]  /*8d00*/  @!P0 BRA `(.L_x_167) ;  /* 0xfffffffc00f08947 */ /* 0x004fea000383ffff */
[----:B------:R-:W-:Y:S05]  /*8d10*/  BRA `(.L_x_70) ;  /* 0xffffffa800707947 */ /* 0x000fea000383ffff */
.L_x_75:
[----:B-1----:R-:W-:-:S07]  /*8d20*/  MOV R0, UR8 ;  /* 0x0000000800007c02 */ /* 0x002fce0008000f00 */
.L_x_168:
[----:B-1----:R1:W2:Y:S02]  /*8d30*/  SYNCS.PHASECHK.TRANS64.TRYWAIT P0, [R0+URZ], R3 ;  /* 0x00000003000075a7 */ /* 0x0022a400080011ff */
[----:B--2---:R-:W-:Y:S05]  /*8d40*/  @!P0 NANOSLEEP.SYNCS 0x989680 ;  /* 0x009896800000895d */ /* 0x004fea0003900000 */
[----:B------:R-:W2:Y:S02]  /*8d50*/  @!P0 SYNCS.PHASECHK.TRANS64 P0, [R0+URZ], R3 ;  /* 0x00000003000085a7 */ /* 0x000ea400080010ff */
[----:B--2---:R-:W-:Y:S05]  /*8d60*/  @!P0 BRA `(.L_x_168) ;  /* 0xfffffffc00f08947 */ /* 0x004fea000383ffff */
[----:B------:R-:W-:Y:S05]  /*8d70*/  BRA `(.L_x_169) ;  /* 0xffffffac00647947 */ /* 0x000fea000383ffff */
.L_x_76:
[----:B------:R-:W-:-:S07]  /*8d80*/  MOV R0, UR8 ;  /* 0x0000000800007c02 */ /* 0x000fce0008000f00 */
.L_x_170:
[----:B-1----:R1:W2:Y:S02]  /*8d90*/  SYNCS.PHASECHK.TRANS64.TRYWAIT P0, [R0+URZ], R3 ;  /* 0x00000003000075a7 */ /* 0x0022a400080011ff */
[----:B--2---:R-:W-:Y:S05]  /*8da0*/  @!P0 NANOSLEEP.SYNCS 0x989680 ;  /* 0x009896800000895d */ /* 0x004fea0003900000 */
[----:B------:R-:W2:Y:S02]  /*8db0*/  @!P0 SYNCS.PHASECHK.TRANS64 P0, [R0+URZ], R3 ;  /* 0x00000003000085a7 */ /* 0x000ea400080010ff */
[----:B--2---:R-:W-:Y:S05]  /*8dc0*/  @!P0 BRA `(.L_x_170) ;  /* 0xfffffffc00f08947 */ /* 0x004fea000383ffff */
[----:B------:R-:W-:Y:S05]  /*8dd0*/  BRA `(.L_x_171) ;  /* 0xffffffac00707947 */ /* 0x000fea000383ffff */
.L_x_77:
[----:B------:R-:W-:-:S07]  /*8de0*/  MOV R0, UR8 ;  /* 0x0000000800007c02 */ /* 0x000fce0008000f00 */
.L_x_172:
[----:B-1----:R1:W2:Y:S02]  /*8df0*/  SYNCS.PHASECHK.TRANS64.TRYWAIT P0, [R0+URZ], R3 ;  /* 0x00000003000075a7 */ /* 0x0022a400080011ff */
[----:B--2---:R-:W-:Y:S05]  /*8e00*/  @!P0 NANOSLEEP.SYNCS 0x989680 ;  /* 0x009896800000895d */ /* 0x004fea0003900000 */
[----:B------:R-:W2:Y:S02]  /*8e10*/  @!P0 SYNCS.PHASECHK.TRANS64 P0, [R0+URZ], R3 ;  /* 0x00000003000085a7 */ /* 0x000ea400080010ff */
[----:B--2---:R-:W-:Y:S05]  /*8e20*/  @!P0 BRA `(.L_x_172) ;  /* 0xfffffffc00f08947 */ /* 0x004fea000383ffff */
[----:B------:R-:W-:Y:S05]  /*8e30*/  BRA `(.L_x_173) ;  /* 0xffffffac007c7947 */ /* 0x000fea000383ffff */
.L_x_80:
[----:B------:R-:W-:-:S07]  /*8e40*/  MOV R0, UR7 ;  /* 0x0000000700007c02 */ /* 0x000fce0008000f00 */
.L_x_174:
[----:B-1----:R1:W2:Y:S02]  /*8e50*/  SYNCS.PHASECHK.TRANS64.TRYWAIT P1, [R0+URZ+0x100], R3 ;  /* 0x00010003000075a7 */ /* 0x0022a400080211ff */
[----:B--2---:R-:W-:Y:S05]  /*8e60*/  @!P1 NANOSLEEP.SYNCS 0x989680 ;  /* 0x009896800000995d */ /* 0x004fea0003900000 */
[----:B------:R-:W2:Y:S02]  /*8e70*/  @!P1 SYNCS.PHASECHK.TRANS64 P1, [R0+URZ+0x100], R3 ;  /* 0x00010003000095a7 */ /* 0x000ea400080210ff */
[----:B--2---:R-:W-:Y:S05]  /*8e80*/  @!P1 BRA `(.L_x_174) ;  /* 0xfffffffc00f09947 */ /* 0x004fea000383ffff */
[----:B------:R-:W-:Y:S05]  /*8e90*/  BRA `(.L_x_175) ;  /* 0xffffffac00c87947 */ /* 0x000fea000383ffff */
.L_x_85:
[----:B--2---:R2:W4:Y:S02]  /*8ea0*/  SYNCS.PHASECHK.TRANS64.TRYWAIT P0, [R0+URZ+0x80], R3 ;  /* 0x00008003000075a7 */ /* 0x00452400080011ff */
[----:B----4-:R-:W-:Y:S05]  /*8eb0*/  @!P0 NANOSLEEP.SYNCS 0x989680 ;  /* 0x009896800000895d */ /* 0x010fea0003900000 */
[----:B------:R-:W4:Y:S02]  /*8ec0*/  @!P0 SYNCS.PHASECHK.TRANS64 P0, [R0+URZ+0x80], R3 ;  /* 0x00008003000085a7 */ /* 0x000f2400080010ff */
[----:B----4-:R-:W-:Y:S05]  /*8ed0*/  @!P0 BRA `(.L_x_85) ;  /* 0xfffffffc00f08947 */ /* 0x010fea000383ffff */
[----:B------:R-:W-:Y:S05]  /*8ee0*/  BRA `(.L_x_176) ;  /* 0xffffffb000dc7947 */ /* 0x000fea000383ffff */
.L_x_88:
[----:B------:R-:W-:Y:S07]  /*8ef0*/  MOV R0, UR7 ;  /* 0x0000000700007c02 */ /* 0x000fee0008000f00 */
.L_x_177:
[----:B--2---:R2:W4:Y:S02]  /*8f00*/  SYNCS.PHASECHK.TRANS64.TRYWAIT P0, [R0+URZ+0x78], R3 ;  /* 0x00007803000075a7 */ /* 0x00452400080011ff */
[----:B----4-:R-:W-:Y:S05]  /*8f10*/  @!P0 NANOSLEEP.SYNCS 0x989680 ;  /* 0x009896800000895d */ /* 0x010fea0003900000 */
[----:B------:R-:W4:Y:S02]  /*8f20*/  @!P0 SYNCS.PHASECHK.TRANS64 P0, [R0+URZ+0x78], R3 ;  /* 0x00007803000085a7 */ /* 0x000f2400080010ff */
[----:B----4-:R-:W-:Y:S05]  /*8f30*/  @!P0 BRA `(.L_x_177) ;  /* 0xfffffffc00f08947 */ /* 0x010fea000383ffff */
[----:B------:R-:W-:Y:S05]  /*8f40*/  BRA `(.L_x_87) ;  /* 0xffffffb400bc7947 */ /* 0x000fea000383ffff */
.L_x_91:
[----:B------:R-:W-:Y:S07]  /*8f50*/  MOV R3, UR7 ;  /* 0x0000000700037c02 */ /* 0x000fee0008000f00 */
.L_x_178:
[----:B-1----:R1:W2:Y:S02]  /*8f60*/  SYNCS.PHASECHK.TRANS64.TRYWAIT P0, [R3+URZ+0x50], R12 ;  /* 0x0000500c030075a7 */ /* 0x0022a400080011ff */
[----:B--2---:R-:W-:Y:S05]  /*8f70*/  @!P0 NANOSLEEP.SYNCS 0x989680 ;  /* 0x009896800000895d */ /* 0x004fea0003900000 */
[----:B------:R-:W2:Y:S02]  /*8f80*/  @!P0 SYNCS.PHASECHK.TRANS64 P0, [R3+URZ+0x50], R12 ;  /* 0x0000500c030085a7 */ /* 0x000ea400080010ff */
[----:B--2---:R-:W-:Y:S05]  /*8f90*/  @!P0 BRA `(.L_x_178) ;  /* 0xfffffffc00f08947 */ /* 0x004fea000383ffff */
[----:B------:R-:W-:Y:S05]  /*8fa0*/  BRA `(.L_x_179) ;  /* 0xffffffb800347947 */ /* 0x000fea000383ffff */
.L_x_92:
[----:B-1----:R-:W-:Y:S07]  /*8fb0*/  MOV R3, UR7 ;  /* 0x0000000700037c02 */ /* 0x002fee0008000f00 */
.L_x_180:
[----:B-1----:R1:W2:Y:S02]  /*8fc0*/  SYNCS.PHASECHK.TRANS64.TRYWAIT P0, [R3+URZ+0x58], R12 ;  /* 0x0000580c030075a7 */ /* 0x0022a400080011ff */
[----:B--2---:R-:W-:Y:S05]  /*8fd0*/  @!P0 NANOSLEEP.SYNCS 0x989680 ;  /* 0x009896800000895d */ /* 0x004fea0003900000 */
[----:B------:R-:W2:Y:S02]  /*8fe0*/  @!P0 SYNCS.PHASECHK.TRANS64 P0, [R3+URZ+0x58], R12 ;  /* 0x0000580c030085a7 */ /* 0x000ea400080010ff */
[----:B--2---:R-:W-:Y:S05]  /*8ff0*/  @!P0 BRA `(.L_x_180) ;  /* 0xfffffffc00f08947 */ /* 0x004fea000383ffff */
[----:B------:R-:W-:Y:S05]  /*9000*/  BRA `(.L_x_181) ;  /* 0xffffffb800907947 */ /* 0x000fea000383ffff */
.L_x_93:
[----:B-1----:R-:W-:Y:S07]  /*9010*/  MOV R3, UR7 ;  /* 0x0000000700037c02 */ /* 0x002fee0008000f00 */
.L_x_182:
[----:B-1----:R1:W2:Y:S02]  /*9020*/  SYNCS.PHASECHK.TRANS64.TRYWAIT P0, [R3+URZ+0x60], R12 ;  /* 0x0000600c030075a7 */ /* 0x0022a400080011ff */
[----:B--2---:R-:W-:Y:S05]  /*9030*/  @!P0 NANOSLEEP.SYNCS 0x989680 ;  /* 0x009896800000895d */ /* 0x004fea0003900000 */
[----:B------:R-:W2:Y:S02]  /*9040*/  @!P0 SYNCS.PHASECHK.TRANS64 P0, [R3+URZ+0x60], R12 ;  /* 0x0000600c030085a7 */ /* 0x000ea400080010ff */
[----:B--2---:R-:W-:Y:S05]  /*9050*/  @!P0 BRA `(.L_x_182) ;  /* 0xfffffffc00f08947 */ /* 0x004fea000383ffff */
[----:B------:R-:W-:Y:S05]  /*9060*/  BRA `(.L_x_183) ;  /* 0xffffffb800ec7947 */ /* 0x000fea000383ffff */
.L_x_94:
[----:B------:R-:W-:Y:S07]  /*9070*/  MOV R3, UR7 ;  /* 0x0000000700037c02 */ /* 0x000fee0008000f00 */
.L_x_184:
[----:B-1----:R1:W2:Y:S02]  /*9080*/  SYNCS.PHASECHK.TRANS64.TRYWAIT P0, [R3+URZ+0x68], R12 ;  /* 0x0000680c030075a7 */ /* 0x0022a400080011ff */
[----:B--2---:R-:W-:Y:S05]  /*9090*/  @!P0 NANOSLEEP.SYNCS 0x989680 ;  /* 0x009896800000895d */ /* 0x004fea0003900000 */
[----:B------:R-:W2:Y:S02]  /*90a0*/  @!P0 SYNCS.PHASECHK.TRANS64 P0, [R3+URZ+0x68], R12 ;  /* 0x0000680c030085a7 */ /* 0x000ea400080010ff */
[----:B--2---:R-:W-:Y:S05]  /*90b0*/  @!P0 BRA `(.L_x_184) ;  /* 0xfffffffc00f08947 */ /* 0x004fea000383ffff */
[----:B------:R-:W-:Y:S05]  /*90c0*/  BRA `(.L_x_185) ;  /* 0xffffffbc008c7947 */ /* 0x000fea000383ffff */
.L_x_96:
[----:B------:R-:W-:-:S07]  /*90d0*/  MOV R0, UR7 ;  /* 0x0000000700007c02 */ /* 0x000fce0008000f00 */
.L_x_186:
[----:B-1----:R1:W4:Y:S02]  /*90e0*/  SYNCS.PHASECHK.TRANS64.TRYWAIT P0, [R0+URZ+0x50], R3 ;  /* 0x00005003000075a7 */ /* 0x00232400080011ff */
[----:B----4-:R-:W-:Y:S05]  /*90f0*/  @!P0 NANOSLEEP.SYNCS 0x989680 ;  /* 0x009896800000895d */ /* 0x010fea0003900000 */
[----:B------:R-:W4:Y:S02]  /*9100*/  @!P0 SYNCS.PHASECHK.TRANS64 P0, [R0+URZ+0x50], R3 ;  /* 0x00005003000085a7 */ /* 0x000f2400080010ff */
[----:B----4-:R-:W-:Y:S05]  /*9110*/  @!P0 BRA `(.L_x_186) ;  /* 0xfffffffc00f08947 */ /* 0x010fea000383ffff */
[----:B------:R-:W-:Y:S05]  /*9120*/  BRA `(.L_x_187) ;  /* 0xffffffc000147947 */ /* 0x000fea000383ffff */
.L_x_97:
[----:B-1----:R-:W-:-:S07]  /*9130*/  MOV R0, UR7 ;  /* 0x0000000700007c02 */ /* 0x002fce0008000f00 */
.L_x_188:
[----:B-1----:R1:W4:Y:S02]  /*9140*/  SYNCS.PHASECHK.TRANS64.TRYWAIT P0, [R0+URZ+0x58], R3 ;  /* 0x00005803000075a7 */ /* 0x00232400080011ff */
[----:B----4-:R-:W-:Y:S05]  /*9150*/  @!P0 NANOSLEEP.SYNCS 0x989680 ;  /* 0x009896800000895d */ /* 0x010fea0003900000 */
[----:B------:R-:W4:Y:S02]  /*9160*/  @!P0 SYNCS.PHASECHK.TRANS64 P0, [R0+URZ+0x58], R3 ;  /* 0x00005803000085a7 */ /* 0x000f2400080010ff */
[----:B----4-:R-:W-:Y:S05]  /*9170*/  @!P0 BRA `(.L_x_188) ;  /* 0xfffffffc00f08947 */ /* 0x010fea000383ffff */
[----:B------:R-:W-:Y:S05]  /*9180*/  BRA `(.L_x_189) ;  /* 0xffffffc000047947 */ /* 0x000fea000383ffff */
.L_x_98:
[----:B-1----:R-:W-:-:S07]  /*9190*/  MOV R0, UR7 ;  /* 0x0000000700007c02 */ /* 0x002fce0008000f00 */
.L_x_190:
[----:B-1----:R1:W4:Y:S02]  /*91a0*/  SYNCS.PHASECHK.TRANS64.TRYWAIT P0, [R0+URZ+0x60], R3 ;  /* 0x00006003000075a7 */ /* 0x00232400080011ff */
[----:B----4-:R-:W-:Y:S05]  /*91b0*/  @!P0 NANOSLEEP.SYNCS 0x989680 ;  /* 0x009896800000895d */ /* 0x010fea0003900000 */
[----:B------:R-:W4:Y:S02]  /*91c0*/  @!P0 SYNCS.PHASECHK.TRANS64 P0, [R0+URZ+0x60], R3 ;  /* 0x00006003000085a7 */ /* 0x000f2400080010ff */
[----:B----4-:R-:W-:Y:S05]  /*91d0*/  @!P0 BRA `(.L_x_190) ;  /* 0xfffffffc00f08947 */ /* 0x010fea000383ffff */
[----:B------:R-:W-:Y:S05]  /*91e0*/  BRA `(.L_x_191) ;  /* 0xffffffbc00f47947 */ /* 0x000fea000383ffff */
.L_x_100:
[----:B--2---:R2:W3:Y:S02]  /*91f0*/  SYNCS.PHASECHK.TRANS64.TRYWAIT P0, [R0+URZ+0x80], R3 ;  /* 0x00008003000075a7 */ /* 0x0044e400080011ff */
[----:B---3--:R-:W-:Y:S05]  /*9200*/  @!P0 NANOSLEEP.SYNCS 0x989680 ;  /* 0x009896800000895d */ /* 0x008fea0003900000 */
[----:B------:R-:W3:Y:S02]  /*9210*/  @!P0 SYNCS.PHASECHK.TRANS64 P0, [R0+URZ+0x80], R3 ;  /* 0x00008003000085a7 */ /* 0x000ee400080010ff */
[----:B---3--:R-:W-:Y:S05]  /*9220*/  @!P0 BRA `(.L_x_100) ;  /* 0xfffffffc00f08947 */ /* 0x008fea000383ffff */
[----:B------:R-:W-:Y:S05]  /*9230*/  BRA `(.L_x_192) ;  /* 0xffffffc000c47947 */ /* 0x000fea000383ffff */
.L_x_111:
[----:B-1----:R-:W-:Y:S04]  /*9240*/  MOV R0, UR48 ;  /* 0x0000003000007c02 */ /* 0x002fe80008000f00 */
[----:B------:R1:W3:Y:S03]  /*9250*/  SYNCS.PHASECHK.TRANS64.TRYWAIT P1, [R0+URZ+0x30], R5 ;  /* 0x00003005000075a7 */ /* 0x0002e600080211ff */
[----:B---3--:R-:W-:Y:S05]  /*9260*/  @!P1 NANOSLEEP.SYNCS 0x989680 ;  /* 0x009896800000995d */ /* 0x008fea0003900000 */
[----:B------:R-:W3:Y:S02]  /*9270*/  @!P1 SYNCS.PHASECHK.TRANS64 P1, [R0+URZ+0x30], R5 ;  /* 0x00003005000095a7 */ /* 0x000ee400080210ff */
[----:B---3--:R-:W-:Y:S05]  /*9280*/  @!P1 BRA `(.L_x_111) ;  /* 0xfffffffc00ec9947 */ /* 0x008fea000383ffff */
[----:B------:R-:W-:Y:S05]  /*9290*/  BRA `(.L_x_110) ;  /* 0xffffffcc00cc7947 */ /* 0x000fea000383ffff */
.L_x_113:
[----:B-1----:R1:W4:Y:S02]  /*92a0*/  SYNCS.PHASECHK.TRANS64.TRYWAIT P0, [R74+URZ+0xa0], R3 ;  /* 0x0000a0034a0075a7 */ /* 0x00232400080011ff */
[----:B----4-:R-:W-:Y:S05]  /*92b0*/  @!P0 NANOSLEEP.SYNCS 0x989680 ;  /* 0x009896800000895d */ /* 0x010fea0003900000 */
[----:B------:R-:W4:Y:S02]  /*92c0*/  @!P0 SYNCS.PHASECHK.TRANS64 P0, [R74+URZ+0xa0], R3 ;  /* 0x0000a0034a0085a7 */ /* 0x000f2400080010ff */
[----:B----4-:R-:W-:Y:S05]  /*92d0*/  @!P0 BRA `(.L_x_113) ;  /* 0xfffffffc00f08947 */ /* 0x010fea000383ffff */
[----:B------:R-:W-:Y:S05]  /*92e0*/  BRA `(.L_x_112) ;  /* 0xffffffcc00ec7947 */ /* 0x000fea000383ffff */
.L_x_122:
[----:B--2---:R2:W3:Y:S02]  /*92f0*/  SYNCS.PHASECHK.TRANS64.TRYWAIT P0, [R3+URZ+0x30], R0 ;  /* 0x00003000030075a7 */ /* 0x0044e400080011ff */
[----:B---3--:R-:W-:Y:S05]  /*9300*/  @!P0 NANOSLEEP.SYNCS 0x989680 ;  /* 0x009896800000895d */ /* 0x008fea0003900000 */
[----:B------:R-:W3:Y:S02]  /*9310*/  @!P0 SYNCS.PHASECHK.TRANS64 P0, [R3+URZ+0x30], R0 ;  /* 0x00003000030085a7 */ /* 0x000ee400080010ff */
[----:B---3--:R-:W-:Y:S05]  /*9320*/  @!P0 BRA `(.L_x_122) ;  /* 0xfffffffc00f08947 */ /* 0x008fea000383ffff */
[----:B------:R-:W-:Y:S05]  /*9330*/  BRA `(.L_x_121) ;  /* 0xffffffd400f87947 */ /* 0x000fea000383ffff */
.L_x_130:
[----:B--2---:R2:W3:Y:S02]  /*9340*/  SYNCS.PHASECHK.TRANS64.TRYWAIT P0, [R83+URZ+0x30], R4 ;  /* 0x00003004530075a7 */ /* 0x0044e400080011ff */
[----:B---3--:R-:W-:Y:S05]  /*9350*/  @!P0 NANOSLEEP.SYNCS 0x989680 ;  /* 0x009896800000895d */ /* 0x008fea0003900000 */
[----:B------:R-:W3:Y:S02]  /*9360*/  @!P0 SYNCS.PHASECHK.TRANS64 P0, [R83+URZ+0x30], R4 ;  /* 0x00003004530085a7 */ /* 0x000ee400080010ff */
[----:B---3--:R-:W-:Y:S05]  /*9370*/  @!P0 BRA `(.L_x_130) ;  /* 0xfffffffc00f08947 */ /* 0x008fea000383ffff */
[----:B------:R-:W-:Y:S05]  /*9380*/  BRA `(.L_x_129) ;  /* 0xffffffe000147947 */ /* 0x000fea000383ffff */
.L_x_138:
[----:B--2---:R2:W3:Y:S02]  /*9390*/  SYNCS.PHASECHK.TRANS64.TRYWAIT P0, [R88+URZ+0x30], R3 ;  /* 0x00003003580075a7 */ /* 0x0044e400080011ff */
[----:B---3--:R-:W-:Y:S05]  /*93a0*/  @!P0 NANOSLEEP.SYNCS 0x989680 ;  /* 0x009896800000895d */ /* 0x008fea0003900000 */
[----:B------:R-:W3:Y:S02]  /*93b0*/  @!P0 SYNCS.PHASECHK.TRANS64 P0, [R88+URZ+0x30], R3 ;  /* 0x00003003580085a7 */ /* 0x000ee400080010ff */
[----:B---3--:R-:W-:Y:S05]  /*93c0*/  @!P0 BRA `(.L_x_138) ;  /* 0xfffffffc00f08947 */ /* 0x008fea000383ffff */
[----:B------:R-:W-:Y:S05]  /*93d0*/  BRA `(.L_x_137) ;  /* 0xffffffe800307947 */ /* 0x000fea000383ffff */
        .weak           $__internal_0_$__cuda_sm10x_tcgen05_guardrail_trap_col_being_dealloced_not_returned_by_alloc
        .type           $__internal_0_$__cuda_sm10x_tcgen05_guardrail_trap_col_being_dealloced_not_returned_by_alloc,@function
        .size           $__internal_0_$__cuda_sm10x_tcgen05_guardrail_trap_col_being_dealloced_not_returned_by_alloc,($__internal_1_$__cuda_sm10x_tcgen05_guardrail_trap_phase_invalid_during_alloc - $__internal_0_$__cuda_sm10x_tcgen05_guardrail_trap_col_being_dealloced_not_returned_by_alloc)
$__internal_0_$__cuda_sm10x_tcgen05_guardrail_trap_col_being_dealloced_not_returned_by_alloc:
[----:B------:R-:W-:Y:S05]  /*93e0*/  BPT.TRAP 0x1 ;  /* 0x000000040000795c */ /* 0x000fea0000300000 */
[----:B------:R-:W-:-:S04]  /*93f0*/  HFMA2 R3, -RZ, RZ, 0, 0 ;  /* 0x00000000ff037431 */ /* 0x000fc800000001ff */
[----:B------:R-:W-:Y:S05]  /*9400*/  RET.REL.NODEC R2 `(_ZN7cutlass13device_kernelINS_4gemm6kernel13GemmUniversalIN4cute5tupleIJiiiiEEENS1_10collective13CollectiveMmaINS1_35MainloopSm100TmaUmmaWarpSpecializedILi3ELi2ELi4ENS5_IJNS4_1CILi2EEENSA_ILi1EEESC_EEEEENS5_IJNSA_ILi128EEESF_NSA_ILi64EEEEEENS_6half_tENS5_IJSC_llEEESI_NS5_IJlSC_lEEENS4_8TiledMMAINS4_8MMA_AtomIJNS4_26SM100_MMA_F16BF16_2x1SM_SSISI_SI_fLi128ELi128ELNS4_4UMMA5MajorE1ELSP_0ELNSO_7ScaleInE0ELSQ_0EEEEEENS4_6LayoutINS5_IJSC_SC_SC_EEENS5_IJNSA_ILi0EEESV_SV_EEEEENS5_IJNS4_10UnderscoreESY_SY_EEEEENS4_18SM100_TMA_2SM_LOADENS4_14ComposedLayoutINS4_7SwizzleILi3ELi4ELi3EEENS4_18smem_ptr_flag_bitsILi16EEENST_INS5_IJSG_NSA_ILi8EEEEEENS5_IJSC_SG_EEEEEEEvNS4_8identityES11_NS12_IS14_S16_NST_INS5_IJS17_SG_EEENS5_IJSG_SC_EEEEEEEvS1C_EENS_8epilogue10collective18CollectiveEpilogueINS1I_23Sm100TmaWarpSpecializedILi4ELi2ELi16ELb1ELb0EEEJNS5_IJSG_SF_SG_EEENS5_IJNST_ISG_SC_EENST_INS5_IJNSA_ILi16EEESB_EEES19_EEEEESI_SK_SI_SK_NS1I_6fusion15FusionCallbacksIS1M_NS1T_17LinearCombinationISI_fSI_fLNS_15FloatRoundStyleE2EEES1N_S1S_JEEENS4_5SM1004TMEM4LOAD26SM100_TMEM_LOAD_32dp32b16xENS4_13SM90_TMA_LOADENS12_INS13_ILi1ELi4ELi3EEES16_NST_INS5_IJS17_S1P_EEENS5_IJS1P_SC_EEEEEEENS4_39AutoVectorizingCopyWithAssumedAlignmentILi128EEENS4_14SM90_TMA_STOREES28_S2A_S2A_EEEvvEEEEvNT_6ParamsE) ;  /* 0xffffff6802fc7950 */ /* 0x000fea0003c3ffff */
        .weak           $__internal_1_$__cuda_sm10x_tcgen05_guardrail_trap_phase_invalid_during_alloc
        .type           $__internal_1_$__cuda_sm10x_tcgen05_guardrail_trap_phase_invalid_during_alloc,@function
        .size           $__internal_1_$__cuda_sm10x_tcgen05_guardrail_trap_phase_invalid_during_alloc,($__internal_2_$__cuda_sm10x_tcgen05_guardrail_trap_unallocated_columns_being_dealloced - $__internal_1_$__cuda_sm10x_tcgen05_guardrail_trap_phase_invalid_during_alloc)
$__internal_1_$__cuda_sm10x_tcgen05_guardrail_trap_phase_invalid_during_alloc:
[----:B------:R-:W-:Y:S05]  /*9410*/  BPT.TRAP 0x1 ;  /* 0x000000040000795c */ /* 0x000fea0000300000 */
[----:B------:R-:W-:-:S04]  /*9420*/  MOV R3, 0x0 ;  /* 0x0000000000037802 */ /* 0x000fc80000000f00 */
[----:B------:R-:W-:Y:S05]  /*9430*/  RET.REL.NODEC R2 `(_ZN7cutlass13device_kernelINS_4gemm6kernel13GemmUniversalIN4cute5tupleIJiiiiEEENS1_10collective13CollectiveMmaINS1_35MainloopSm100TmaUmmaWarpSpecializedILi3ELi2ELi4ENS5_IJNS4_1CILi2EEENSA_ILi1EEESC_EEEEENS5_IJNSA_ILi128EEESF_NSA_ILi64EEEEEENS_6half_tENS5_IJSC_llEEESI_NS5_IJlSC_lEEENS4_8TiledMMAINS4_8MMA_AtomIJNS4_26SM100_MMA_F16BF16_2x1SM_SSISI_SI_fLi128ELi128ELNS4_4UMMA5MajorE1ELSP_0ELNSO_7ScaleInE0ELSQ_0EEEEEENS4_6LayoutINS5_IJSC_SC_SC_EEENS5_IJNSA_ILi0EEESV_SV_EEEEENS5_IJNS4_10UnderscoreESY_SY_EEEEENS4_18SM100_TMA_2SM_LOADENS4_14ComposedLayoutINS4_7SwizzleILi3ELi4ELi3EEENS4_18smem_ptr_flag_bitsILi16EEENST_INS5_IJSG_NSA_ILi8EEEEEENS5_IJSC_SG_EEEEEEEvNS4_8identityES11_NS12_IS14_S16_NST_INS5_IJS17_SG_EEENS5_IJSG_SC_EEEEEEEvS1C_EENS_8epilogue10collective18CollectiveEpilogueINS1I_23Sm100TmaWarpSpecializedILi4ELi2ELi16ELb1ELb0EEEJNS5_IJSG_SF_SG_EEENS5_IJNST_ISG_SC_EENST_INS5_IJNSA_ILi16EEESB_EEES19_EEEEESI_SK_SI_SK_NS1I_6fusion15FusionCallbacksIS1M_NS1T_17LinearCombinationISI_fSI_fLNS_15FloatRoundStyleE2EEES1N_S1S_JEEENS4_5SM1004TMEM4LOAD26SM100_TMEM_LOAD_32dp32b16xENS4_13SM90_TMA_LOADENS12_INS13_ILi1ELi4ELi3EEES16_NST_INS5_IJS17_S1P_EEENS5_IJS1P_SC_EEEEEEENS4_39AutoVectorizingCopyWithAssumedAlignmentILi128EEENS4_14SM90_TMA_STOREES28_S2A_S2A_EEEvvEEEEvNT_6ParamsE) ;  /* 0xffffff6802f07950 */ /* 0x000fea0003c3ffff */
        .weak           $__internal_2_$__cuda_sm10x_tcgen05_guardrail_trap_unallocated_columns_being_dealloced
        .type           $__internal_2_$__cuda_sm10x_tcgen05_guardrail_trap_unallocated_columns_being_dealloced,@function
        .size           $__internal_2_$__cuda_sm10x_tcgen05_guardrail_trap_unallocated_columns_being_dealloced,(.L_x_194 - $__internal_2_$__cuda_sm10x_tcgen05_guardrail_trap_unallocated_columns_being_dealloced)
$__internal_2_$__cuda_sm10x_tcgen05_guardrail_trap_unallocated_columns_being_dealloced:
[----:B------:R-:W-:Y:S05]  /*9440*/  BPT.TRAP 0x1 ;  /* 0x000000040000795c */ /* 0x000fea0000300000 */
[----:B------:R-:W-:-:S04]  /*9450*/  HFMA2 R3, -RZ, RZ, 0, 0 ;  /* 0x00000000ff037431 */ /* 0x000fc800000001ff */
[----:B------:R-:W-:Y:S05]  /*9460*/  RET.REL.NODEC R2 `(_ZN7cutlass13device_kernelINS_4gemm6kernel13GemmUniversalIN4cute5tupleIJiiiiEEENS1_10collective13CollectiveMmaINS1_35MainloopSm100TmaUmmaWarpSpecializedILi3ELi2ELi4ENS5_IJNS4_1CILi2EEENSA_ILi1EEESC_EEEEENS5_IJNSA_ILi128EEESF_NSA_ILi64EEEEEENS_6half_tENS5_IJSC_llEEESI_NS5_IJlSC_lEEENS4_8TiledMMAINS4_8MMA_AtomIJNS4_26SM100_MMA_F16BF16_2x1SM_SSISI_SI_fLi128ELi128ELNS4_4UMMA5MajorE1ELSP_0ELNSO_7ScaleInE0ELSQ_0EEEEEENS4_6LayoutINS5_IJSC_SC_SC_EEENS5_IJNSA_ILi0EEESV_SV_EEEEENS5_IJNS4_10UnderscoreESY_SY_EEEEENS4_18SM100_TMA_2SM_LOADENS4_14ComposedLayoutINS4_7SwizzleILi3ELi4ELi3EEENS4_18smem_ptr_flag_bitsILi16EEENST_INS5_IJSG_NSA_ILi8EEEEEENS5_IJSC_SG_EEEEEEEvNS4_8identityES11_NS12_IS14_S16_NST_INS5_IJS17_SG_EEENS5_IJSG_SC_EEEEEEEvS1C_EENS_8epilogue10collective18CollectiveEpilogueINS1I_23Sm100TmaWarpSpecializedILi4ELi2ELi16ELb1ELb0EEEJNS5_IJSG_SF_SG_EEENS5_IJNST_ISG_SC_EENST_INS5_IJNSA_ILi16EEESB_EEES19_EEEEESI_SK_SI_SK_NS1I_6fusion15FusionCallbacksIS1M_NS1T_17LinearCombinationISI_fSI_fLNS_15FloatRoundStyleE2EEES1N_S1S_JEEENS4_5SM1004TMEM4LOAD26SM100_TMEM_LOAD_32dp32b16xENS4_13SM90_TMA_LOADENS12_INS13_ILi1ELi4ELi3EEES16_NST_INS5_IJS17_S1P_EEENS5_IJS1P_SC_EEEEEEENS4_39AutoVectorizingCopyWithAssumedAlignmentILi128EEENS4_14SM90_TMA_STOREES28_S2A_S2A_EEEvvEEEEvNT_6ParamsE) ;  /* 0xffffff6802e47950 */ /* 0x000fea0003c3ffff */
.L_x_193:
[----:B------:R-:W-:-:S00]  /*9470*/  BRA `(.L_x_193) ;  /* 0xfffffffc00fc7947 */ /* 0x000fc0000383ffff */
[----:B------:R-:W-:-:S00]  /*9480*/  NOP ;  /* 0x0000000000007918 */ /* 0x000fc00000000000 */
[----:B------:R-:W-:-:S00]  /*9490*/  NOP ;  /* 0x0000000000007918 */ /* 0x000fc00000000000 */
[----:B------:R-:W-:-:S00]  /*94a0*/  NOP ;  /* 0x0000000000007918 */ /* 0x000fc00000000000 */
[----:B------:R-:W-:-:S00]  /*94b0*/  NOP ;  /* 0x0000000000007918 */ /* 0x000fc00000000000 */
[----:B------:R-:W-:-:S00]  /*94c0*/  NOP ;  /* 0x0000000000007918 */ /* 0x000fc00000000000 */
[----:B------:R-:W-:-:S00]  /*94d0*/  NOP ;  /* 0x0000000000007918 */ /* 0x000fc00000000000 */
[----:B------:R-:W-:-:S00]  /*94e0*/  NOP ;  /* 0x0000000000007918 */ /* 0x000fc00000000000 */
[----:B------:R-:W-:-:S00]  /*94f0*/  NOP ;  /* 0x0000000000007918 */ /* 0x000fc00000000000 */
.L_x_194:


//--------------------- .nv.global.init           --------------------------
	.section	.nv.global.init,"aw",@progbits
.nv.global.init:
	.type		$str$27,@object
	.size		$str$27,($str$28 - $str$27)
$str$27:
        /*0000*/ 	.byte	0x28, 0x61, 0x64, 0x64, 0x72, 0x65, 0x73, 0x73, 0x20, 0x26, 0x20, 0x6d, 0x61, 0x73, 0x6b, 0x29
        /*0010*/ 	.byte	0x20, 0x3d, 0x3d, 0x20, 0x30, 0x00
	.type		$str$28,@object
	.size		$str$28,($str$26 - $str$28)
$str$28:
        /*0016*/ 	.byte	0x2f, 0x74, 0x6d, 0x70, 0x2f, 0x63, 0x75, 0x74, 0x6c, 0x61, 0x73, 0x73, 0x5f, 0x73, 0x77, 0x65
        /*0026*/ 	.byte	0x65, 0x70, 0x5f, 0x73, 0x72, 0x63, 0x2f, 0x69, 0x6e, 0x63, 0x6c, 0x75, 0x64, 0x65, 0x2f, 0x63
        /*0036*/ 	.byte	0x75, 0x74, 0x65, 0x2f, 0x70, 0x6f, 0x69, 0x6e, 0x74, 0x65, 0x72, 0x5f, 0x66, 0x6c, 0x61, 0x67
        /*0046*/ 	.byte	0x67, 0x65, 0x64, 0x2e, 0x68, 0x70, 0x70, 0x00
	.type		$str$26,@object
	.size		$str$26,($str$25 - $str$26)
$str$26:
        /*004e*/ 	.byte	0x2f, 0x74, 0x6d, 0x70, 0x2f, 0x63, 0x75, 0x74, 0x6c, 0x61, 0x73, 0x73, 0x5f, 0x73, 0x77, 0x65
        /*005e*/ 	.byte	0x65, 0x70, 0x5f, 0x73, 0x72, 0x63, 0x2f, 0x69, 0x6e, 0x63, 0x6c, 0x75, 0x64, 0x65, 0x2f, 0x63
        /*006e*/ 	.byte	0x75, 0x74, 0x65, 0x2f, 0x61, 0x74, 0x6f, 0x6d, 0x2f, 0x63, 0x6f, 0x70, 0x79, 0x5f, 0x74, 0x72
        /*007e*/ 	.byte	0x61, 0x69, 0x74, 0x73, 0x5f, 0x73, 0x6d, 0x31, 0x30, 0x30, 0x2e, 0x68, 0x70, 0x70, 0x00
	.type		$str$25,@object
	.size		$str$25,(__unnamed_1 - $str$25)
$str$25:
        /*008d*/ 	.byte	0x28, 0x28, 0x75, 0x69, 0x6e, 0x74, 0x33, 0x32, 0x5f, 0x74, 0x28, 0x74, 0x68, 0x72, 0x65, 0x61
        /*009d*/ 	.byte	0x64, 0x49, 0x64, 0x78, 0x2e, 0x78, 0x29, 0x20, 0x2f, 0x20, 0x33, 0x32, 0x29, 0x20, 0x25, 0x20
        /*00ad*/ 	.byte	0x34, 0x29, 0x20, 0x3d, 0x3d, 0x20, 0x28, 0x28, 0x28, 0x74, 0x6d, 0x65, 0x6d, 0x5f, 0x61, 0x64
        /*00bd*/ 	.byte	0x64, 0x72, 0x20, 0x3e, 0x3e, 0x20, 0x31, 0x36, 0x29, 0x20, 0x2f, 0x20, 0x33, 0x32, 0x29, 0x20
        /*00cd*/ 	.byte	0x25, 0x20, 0x34, 0x29, 0x00
	.type		__unnamed_1,@object
	.size		__unnamed_1,(__unnamed_2 - __unnamed_1)
__unnamed_1:
        /*00d2*/ 	.byte	0x61, 0x75, 0x74, 0x6f, 0x20, 0x63, 0x75, 0x74, 0x65, 0x3a, 0x3a, 0x61, 0x73, 0x5f, 0x70, 0x6f
        /* <DEDUP_REMOVED lines=24> */
        /*0262*/ 	.byte	0x34, 0x38, 0x3e, 0x3e, 0x3e, 0x3e, 0x5d, 0x00
	.type		__unnamed_2,@object
	.size		__unnamed_2,(.L_2 - __unnamed_2)
__unnamed_2:
        /* <DEDUP_REMOVED lines=40> */
        /*04ea*/ 	.byte	0x3a, 0x3a, 0x43, 0x3c, 0x30, 0x3e, 0x3e, 0x3e, 0x3e, 0x5d, 0x00
.L_2:


//--------------------- .nv.shared._ZN7cutlass13device_kernelINS_4gemm6kernel13GemmUniversalIN4cute5tupleIJiiiiEEENS1_10collective13CollectiveMmaINS1_35MainloopSm100TmaUmmaWarpSpecializedILi3ELi2ELi4ENS5_IJNS4_1CILi2EEENSA_ILi1EEESC_EEEEENS5_IJNSA_ILi128EEESF_NSA_ILi64EEEEEENS_6half_tENS5_IJSC_llEEESI_NS5_IJlSC_lEEENS4_8TiledMMAINS4_8MMA_AtomIJNS4_26SM100_MMA_F16BF16_2x1SM_SSISI_SI_fLi128ELi128ELNS4_4UMMA5MajorE1ELSP_0ELNSO_7ScaleInE0ELSQ_0EEEEEENS4_6LayoutINS5_IJSC_SC_SC_EEENS5_IJNSA_ILi0EEESV_SV_EEEEENS5_IJNS4_10UnderscoreESY_SY_EEEEENS4_18SM100_TMA_2SM_LOADENS4_14ComposedLayoutINS4_7SwizzleILi3ELi4ELi3EEENS4_18smem_ptr_flag_bitsILi16EEENST_INS5_IJSG_NSA_ILi8EEEEEENS5_IJSC_SG_EEEEEEEvNS4_8identityES11_NS12_IS14_S16_NST_INS5_IJS17_SG_EEENS5_IJSG_SC_EEEEEEEvS1C_EENS_8epilogue10collective18CollectiveEpilogueINS1I_23Sm100TmaWarpSpecializedILi4ELi2ELi16ELb1ELb0EEEJNS5_IJSG_SF_SG_EEENS5_IJNST_ISG_SC_EENST_INS5_IJNSA_ILi16EEESB_EEES19_EEEEESI_SK_SI_SK_NS1I_6fusion15FusionCallbacksIS1M_NS1T_17LinearCombinationISI_fSI_fLNS_15FloatRoundStyleE2EEES1N_S1S_JEEENS4_5SM1004TMEM4LOAD26SM100_TMEM_LOAD_32dp32b16xENS4_13SM90_TMA_LOADENS12_INS13_ILi1ELi4ELi3EEES16_NST_INS5_IJS17_S1P_EEENS5_IJS1P_SC_EEEEEEENS4_39AutoVectorizingCopyWithAssumedAlignmentILi128EEENS4_14SM90_TMA_STOREES28_S2A_S2A_EEEvvEEEEvNT_6ParamsE --------------------------
	.section	.nv.shared._ZN7cutlass13device_kernelINS_4gemm6kernel13GemmUniversalIN4cute5tupleIJiiiiEEENS1_10collective13CollectiveMmaINS1_35MainloopSm100TmaUmmaWarpSpecializedILi3ELi2ELi4ENS5_IJNS4_1CILi2EEENSA_ILi1EEESC_EEEEENS5_IJNSA_ILi128EEESF_NSA_ILi64EEEEEENS_6half_tENS5_IJSC_llEEESI_NS5_IJlSC_lEEENS4_8TiledMMAINS4_8MMA_AtomIJNS4_26SM100_MMA_F16BF16_2x1SM_SSISI_SI_fLi128ELi128ELNS4_4UMMA5MajorE1ELSP_0ELNSO_7ScaleInE0ELSQ_0EEEEEENS4_6LayoutINS5_IJSC_SC_SC_EEENS5_IJNSA_ILi0EEESV_SV_EEEEENS5_IJNS4_10UnderscoreESY_SY_EEEEENS4_18SM100_TMA_2SM_LOADENS4_14ComposedLayoutINS4_7SwizzleILi3ELi4ELi3EEENS4_18smem_ptr_flag_bitsILi16EEENST_INS5_IJSG_NSA_ILi8EEEEEENS5_IJSC_SG_EEEEEEEvNS4_8identityES11_NS12_IS14_S16_NST_INS5_IJS17_SG_EEENS5_IJSG_SC_EEEEEEEvS1C_EENS_8epilogue10collective18CollectiveEpilogueINS1I_23Sm100TmaWarpSpecializedILi4ELi2ELi16ELb1ELb0EEEJNS5_IJSG_SF_SG_EEENS5_IJNST_ISG_SC_EENST_INS5_IJNSA_ILi16EEESB_EEES19_EEEEESI_SK_SI_SK_NS1I_6fusion15FusionCallbacksIS1M_NS1T_17LinearCombinationISI_fSI_fLNS_15FloatRoundStyleE2EEES1N_S1S_JEEENS4_5SM1004TMEM4LOAD26SM100_TMEM_LOAD_32dp32b16xENS4_13SM90_TMA_LOADENS12_INS13_ILi1ELi4ELi3EEES16_NST_INS5_IJS17_S1P_EEENS5_IJS1P_SC_EEEEEEENS4_39AutoVectorizingCopyWithAssumedAlignmentILi128EEENS4_14SM90_TMA_STOREES28_S2A_S2A_EEEvvEEEEvNT_6ParamsE,"aw",@nobits
	.sectionflags	@""
	.align	16
	.zero		1024


//--------------------- .nv.shared.reserved.0     --------------------------
	.section	.nv.shared.reserved.0,"aw",@nobits
	.weak		__nv_reservedSMEM_offset_0_alias
	.size		__nv_reservedSMEM_offset_0_alias, 0, 64
	.other		__nv_reservedSMEM_offset_0_alias,@"STO_CUDA_RESERVED_SHARED STV_DEFAULT"
__nv_reservedSMEM_offset_0_alias:
	.zero		0
.nv.shared.reserved.0:
	.zero		64
	.weak		__nv_reservedSMEM_tcgen05_partition
	.type		__nv_reservedSMEM_tcgen05_partition,@object
	.size		__nv_reservedSMEM_tcgen05_partition,(.L_0 - __nv_reservedSMEM_tcgen05_partition)
__nv_reservedSMEM_tcgen05_partition:
	.zero		32
.L_0:


//--------------------- .nv.global                --------------------------
	.section	.nv.global,"aw",@nobits
.nv.global:
	.type		_ZN40_INTERNAL_23b356ec_4_k_cu_bcc07991_279884cute1_E,@object
	.size		_ZN40_INTERNAL_23b356ec_4_k_cu_bcc07991_279884cute1_E,(_ZN40_INTERNAL_23b356ec_4_k_cu_bcc07991_279884cuda3std3__45__cpo6cbeginE - _ZN40_INTERNAL_23b356ec_4_k_cu_bcc07991_279884cute1_E)
_ZN40_INTERNAL_23b356ec_4_k_cu_bcc07991_279884cute1_E:
	.zero		1
	.type		_ZN40_INTERNAL_23b356ec_4_k_cu_bcc07991_279884cuda3std3__45__cpo6cbeginE,@object
	.size		_ZN40_INTERNAL_23b356ec_4_k_cu_bcc07991_279884cuda3std3__45__cpo6cbeginE,(_ZN40_INTERNAL_23b356ec_4_k_cu_bcc07991_279884cuda3std3__48in_placeE - _ZN40_INTERNAL_23b356ec_4_k_cu_bcc07991_279884cuda3std3__45__cpo6cbeginE)
_ZN40_INTERNAL_23b356ec_4_k_cu_bcc07991_279884cuda3std3__45__cpo6cbeginE:
	.zero		1
	.type		_ZN40_INTERNAL_23b356ec_4_k_cu_bcc07991_279884cuda3std3__48in_placeE,@object
	.size		_ZN40_INTERNAL_23b356ec_4_k_cu_bcc07991_279884cuda3std3__48in_placeE,(_ZN40_INTERNAL_23b356ec_4_k_cu_bcc07991_279884cuda3std6ranges3__45__cpo9iter_moveE - _ZN40_INTERNAL_23b356ec_4_k_cu_bcc07991_279884cuda3std3__48in_placeE)
_ZN40_INTERNAL_23b356ec_4_k_cu_bcc07991_279884cuda3std3__48in_placeE:
	.zero		1
	.type		_ZN40_INTERNAL_23b356ec_4_k_cu_bcc07991_279884cuda3std6ranges3__45__cpo9iter_moveE,@object
	.size		_ZN40_INTERNAL_23b356ec_4_k_cu_bcc07991_279884cuda3std6ranges3__45__cpo9iter_moveE,(_ZN40_INTERNAL_23b356ec_4_k_cu_bcc07991_279884cuda3std3__45__cpo5beginE - _ZN40_INTERNAL_23b356ec_4_k_cu_bcc07991_279884cuda3std6ranges3__45__cpo9iter_moveE)
_ZN40_INTERNAL_23b356ec_4_k_cu_bcc07991_279884cuda3std6ranges3__45__cpo9iter_moveE:
	.zero		1
	.type		_ZN40_INTERNAL_23b356ec_4_k_cu_bcc07991_279884cuda3std3__45__cpo5beginE,@object
	.size		_ZN40_INTERNAL_23b356ec_4_k_cu_bcc07991_279884cuda3std3__45__cpo5beginE,(_ZN40_INTERNAL_23b356ec_4_k_cu_bcc07991_279884cuda3std3__442_GLOBAL__N__23b356ec_4_k_cu_bcc07991_279886ignoreE - _ZN40_INTERNAL_23b356ec_4_k_cu_bcc07991_279884cuda3std3__45__cpo5beginE)
_ZN40_INTERNAL_23b356ec_4_k_cu_bcc07991_279884cuda3std3__45__cpo5beginE:
	.zero		1
	.type		_ZN40_INTERNAL_23b356ec_4_k_cu_bcc07991_279884cuda3std3__442_GLOBAL__N__23b356ec_4_k_cu_bcc07991_279886ignoreE,@object
	.size		_ZN40_INTERNAL_23b356ec_4_k_cu_bcc07991_279884cuda3std3__442_GLOBAL__N__23b356ec_4_k_cu_bcc07991_279886ignoreE,(_ZN40_INTERNAL_23b356ec_4_k_cu_bcc07991_279884cute7productE - _ZN40_INTERNAL_23b356ec_4_k_cu_bcc07991_279884cuda3std3__442_GLOBAL__N__23b356ec_4_k_cu_bcc07991_279886ignoreE)
_ZN40_INTERNAL_23b356ec_4_k_cu_bcc07991_279884cuda3std3__442_GLOBAL__N__23b356ec_4_k_cu_bcc07991_279886ignoreE:
	.zero		1
	.type		_ZN40_INTERNAL_23b356ec_4_k_cu_bcc07991_279884cute7productE,@object
	.size		_ZN40_INTERNAL_23b356ec_4_k_cu_bcc07991_279884cute7productE,(_ZN40_INTERNAL_23b356ec_4_k_cu_bcc07991_279884cuda3std3__45__cpo3endE - _ZN40_INTERNAL_23b356ec_4_k_cu_bcc07991_279884cute7productE)
_ZN40_INTERNAL_23b356ec_4_k_cu_bcc07991_279884cute7productE:
	.zero		1
	.type		_ZN40_INTERNAL_23b356ec_4_k_cu_bcc07991_279884cuda3std3__45__cpo3endE,@object
	.size		_ZN40_INTERNAL_23b356ec_4_k_cu_bcc07991_279884cuda3std3__45__cpo3endE,(_ZN40_INTERNAL_23b356ec_4_k_cu_bcc07991_279884cuda3std3__419piecewise_constructE - _ZN40_INTERNAL_23b356ec_4_k_cu_bcc07991_279884cuda3std3__45__cpo3endE)
_ZN40_INTERNAL_23b356ec_4_k_cu_bcc07991_279884cuda3std3__45__cpo3endE:
	.zero		1
	.type		_ZN40_INTERNAL_23b356ec_4_k_cu_bcc07991_279884cuda3std3__419piecewise_constructE,@object
	.size		_ZN40_INTERNAL_23b356ec_4_k_cu_bcc07991_279884cuda3std3__419piecewise_constructE,(_ZN40_INTERNAL_23b356ec_4_k_cu_bcc07991_279884cuda3std3__45__cpo4cendE - _ZN40_INTERNAL_23b356ec_4_k_cu_bcc07991_279884cuda3std3__419piecewise_constructE)
_ZN40_INTERNAL_23b356ec_4_k_cu_bcc07991_279884cuda3std3__419piecewise_constructE:
	.zero		1
	.type		_ZN40_INTERNAL_23b356ec_4_k_cu_bcc07991_279884cuda3std3__45__cpo4cendE,@object
	.size		_ZN40_INTERNAL_23b356ec_4_k_cu_bcc07991_279884cuda3std3__45__cpo4cendE,(_ZN40_INTERNAL_23b356ec_4_k_cu_bcc07991_279884cuda3std6ranges3__45__cpo4swapE - _ZN40_INTERNAL_23b356ec_4_k_cu_bcc07991_279884cuda3std3__45__cpo4cendE)
_ZN40_INTERNAL_23b356ec_4_k_cu_bcc07991_279884cuda3std3__45__cpo4cendE:
	.zero		1
	.type		_ZN40_INTERNAL_23b356ec_4_k_cu_bcc07991_279884cuda3std6ranges3__45__cpo4swapE,@object
	.size		_ZN40_INTERNAL_23b356ec_4_k_cu_bcc07991_279884cuda3std6ranges3__45__cpo4swapE,(.L_10 - _ZN40_INTERNAL_23b356ec_4_k_cu_bcc07991_279884cuda3std6ranges3__45__cpo4swapE)
_ZN40_INTERNAL_23b356ec_4_k_cu_bcc07991_279884cuda3std6ranges3__45__cpo4swapE:
	.zero		1
.L_10:


//--------------------- .nv.constant0._ZN7cutlass13device_kernelINS_4gemm6kernel13GemmUniversalIN4cute5tupleIJiiiiEEENS1_10collective13CollectiveMmaINS1_35MainloopSm100TmaUmmaWarpSpecializedILi3ELi2ELi4ENS5_IJNS4_1CILi2EEENSA_ILi1EEESC_EEEEENS5_IJNSA_ILi128EEESF_NSA_ILi64EEEEEENS_6half_tENS5_IJSC_llEEESI_NS5_IJlSC_lEEENS4_8TiledMMAINS4_8MMA_AtomIJNS4_26SM100_MMA_F16BF16_2x1SM_SSISI_SI_fLi128ELi128ELNS4_4UMMA5MajorE1ELSP_0ELNSO_7ScaleInE0ELSQ_0EEEEEENS4_6LayoutINS5_IJSC_SC_SC_EEENS5_IJNSA_ILi0EEESV_SV_EEEEENS5_IJNS4_10UnderscoreESY_SY_EEEEENS4_18SM100_TMA_2SM_LOADENS4_14ComposedLayoutINS4_7SwizzleILi3ELi4ELi3EEENS4_18smem_ptr_flag_bitsILi16EEENST_INS5_IJSG_NSA_ILi8EEEEEENS5_IJSC_SG_EEEEEEEvNS4_8identityES11_NS12_IS14_S16_NST_INS5_IJS17_SG_EEENS5_IJSG_SC_EEEEEEEvS1C_EENS_8epilogue10collective18CollectiveEpilogueINS1I_23Sm100TmaWarpSpecializedILi4ELi2ELi16ELb1ELb0EEEJNS5_IJSG_SF_SG_EEENS5_IJNST_ISG_SC_EENST_INS5_IJNSA_ILi16EEESB_EEES19_EEEEESI_SK_SI_SK_NS1I_6fusion15FusionCallbacksIS1M_NS1T_17LinearCombinationISI_fSI_fLNS_15FloatRoundStyleE2EEES1N_S1S_JEEENS4_5SM1004TMEM4LOAD26SM100_TMEM_LOAD_32dp32b16xENS4_13SM90_TMA_LOADENS12_INS13_ILi1ELi4ELi3EEES16_NST_INS5_IJS17_S1P_EEENS5_IJS1P_SC_EEEEEEENS4_39AutoVectorizingCopyWithAssumedAlignmentILi128EEENS4_14SM90_TMA_STOREES28_S2A_S2A_EEEvvEEEEvNT_6ParamsE --------------------------
	.section	.nv.constant0._ZN7cutlass13device_kernelINS_4gemm6kernel13GemmUniversalIN4cute5tupleIJiiiiEEENS1_10collective13CollectiveMmaINS1_35MainloopSm100TmaUmmaWarpSpecializedILi3ELi2ELi4ENS5_IJNS4_1CILi2EEENSA_ILi1EEESC_EEEEENS5_IJNSA_ILi128EEESF_NSA_ILi64EEEEEENS_6half_tENS5_IJSC_llEEESI_NS5_IJlSC_lEEENS4_8TiledMMAINS4_8MMA_AtomIJNS4_26SM100_MMA_F16BF16_2x1SM_SSISI_SI_fLi128ELi128ELNS4_4UMMA5MajorE1ELSP_0ELNSO_7ScaleInE0ELSQ_0EEEEEENS4_6LayoutINS5_IJSC_SC_SC_EEENS5_IJNSA_ILi0EEESV_SV_EEEEENS5_IJNS4_10UnderscoreESY_SY_EEEEENS4_18SM100_TMA_2SM_LOADENS4_14ComposedLayoutINS4_7SwizzleILi3ELi4ELi3EEENS4_18smem_ptr_flag_bitsILi16EEENST_INS5_IJSG_NSA_ILi8EEEEEENS5_IJSC_SG_EEEEEEEvNS4_8identityES11_NS12_IS14_S16_NST_INS5_IJS17_SG_EEENS5_IJSG_SC_EEEEEEEvS1C_EENS_8epilogue10collective18CollectiveEpilogueINS1I_23Sm100TmaWarpSpecializedILi4ELi2ELi16ELb1ELb0EEEJNS5_IJSG_SF_SG_EEENS5_IJNST_ISG_SC_EENST_INS5_IJNSA_ILi16EEESB_EEES19_EEEEESI_SK_SI_SK_NS1I_6fusion15FusionCallbacksIS1M_NS1T_17LinearCombinationISI_fSI_fLNS_15FloatRoundStyleE2EEES1N_S1S_JEEENS4_5SM1004TMEM4LOAD26SM100_TMEM_LOAD_32dp32b16xENS4_13SM90_TMA_LOADENS12_INS13_ILi1ELi4ELi3EEES16_NST_INS5_IJS17_S1P_EEENS5_IJS1P_SC_EEEEEEENS4_39AutoVectorizingCopyWithAssumedAlignmentILi128EEENS4_14SM90_TMA_STOREES28_S2A_S2A_EEEvvEEEEvNT_6ParamsE,"a",@progbits
	.sectionflags	@""
	.align	4
.nv.constant0._ZN7cutlass13device_kernelINS_4gemm6kernel13GemmUniversalIN4cute5tupleIJiiiiEEENS1_10collective13CollectiveMmaINS1_35MainloopSm100TmaUmmaWarpSpecializedILi3ELi2ELi4ENS5_IJNS4_1CILi2EEENSA_ILi1EEESC_EEEEENS5_IJNSA_ILi128EEESF_NSA_ILi64EEEEEENS_6half_tENS5_IJSC_llEEESI_NS5_IJlSC_lEEENS4_8TiledMMAINS4_8MMA_AtomIJNS4_26SM100_MMA_F16BF16_2x1SM_SSISI_SI_fLi128ELi128ELNS4_4UMMA5MajorE1ELSP_0ELNSO_7ScaleInE0ELSQ_0EEEEEENS4_6LayoutINS5_IJSC_SC_SC_EEENS5_IJNSA_ILi0EEESV_SV_EEEEENS5_IJNS4_10UnderscoreESY_SY_EEEEENS4_18SM100_TMA_2SM_LOADENS4_14ComposedLayoutINS4_7SwizzleILi3ELi4ELi3EEENS4_18smem_ptr_flag_bitsILi16EEENST_INS5_IJSG_NSA_ILi8EEEEEENS5_IJSC_SG_EEEEEEEvNS4_8identityES11_NS12_IS14_S16_NST_INS5_IJS17_SG_EEENS5_IJSG_SC_EEEEEEEvS1C_EENS_8epilogue10collective18CollectiveEpilogueINS1I_23Sm100TmaWarpSpecializedILi4ELi2ELi16ELb1ELb0EEEJNS5_IJSG_SF_SG_EEENS5_IJNST_ISG_SC_EENST_INS5_IJNSA_ILi16EEESB_EEES19_EEEEESI_SK_SI_SK_NS1I_6fusion15FusionCallbacksIS1M_NS1T_17LinearCombinationISI_fSI_fLNS_15FloatRoundStyleE2EEES1N_S1S_JEEENS4_5SM1004TMEM4LOAD26SM100_TMEM_LOAD_32dp32b16xENS4_13SM90_TMA_LOADENS12_INS13_ILi1ELi4ELi3EEES16_NST_INS5_IJS17_S1P_EEENS5_IJS1P_SC_EEEEEEENS4_39AutoVectorizingCopyWithAssumedAlignmentILi128EEENS4_14SM90_TMA_STOREES28_S2A_S2A_EEEvvEEEEvNT_6ParamsE:
	.zero		2944


//--------------------- SYMBOLS --------------------------

	.type		.nv.reservedSmem.offset0,@object
	.size		.nv.reservedSmem.offset0,0x4
	.type		.nv.reservedSmem.cap,@object
	.size		.nv.reservedSmem.cap,0x4
	.type		__assertfail,@function
